//
// Generated by NVIDIA NVVM Compiler
//
// Compiler Build ID: CL-36424714
// Cuda compilation tools, release 13.0, V13.0.88
// Based on NVVM 20.0.0
//

.version 9.0
.target sm_100
.address_size 64

	// .globl	_Z11neutron_gpuiPiS_S_Pfffff
.global .align 4 .b8 precalc_xorwow_matrix[102400];
.global .align 4 .b8 precalc_xorwow_offset_matrix[102400];
.global .align 4 .b8 mrg32k3aM1[2304];
.global .align 4 .b8 mrg32k3aM2[2304];
.global .align 4 .b8 mrg32k3aM1SubSeq[2016];
.global .align 4 .b8 mrg32k3aM2SubSeq[2016];
.global .align 4 .b8 mrg32k3aM1Seq[2304];
.global .align 4 .b8 mrg32k3aM2Seq[2304];
.const .align 8 .b8 __cr_lgamma_table[72];
.global .align 1 .b8 _ZN30_INTERNAL_244a2e68_4_k_cu_info4cuda3std3__45__cpo5beginE[1];
.global .align 1 .b8 _ZN30_INTERNAL_244a2e68_4_k_cu_info4cuda3std3__45__cpo3endE[1];
.global .align 1 .b8 _ZN30_INTERNAL_244a2e68_4_k_cu_info4cuda3std3__45__cpo6cbeginE[1];
.global .align 1 .b8 _ZN30_INTERNAL_244a2e68_4_k_cu_info4cuda3std3__45__cpo4cendE[1];
.global .align 1 .b8 _ZN30_INTERNAL_244a2e68_4_k_cu_info4cuda3std3__45__cpo6rbeginE[1];
.global .align 1 .b8 _ZN30_INTERNAL_244a2e68_4_k_cu_info4cuda3std3__45__cpo4rendE[1];
.global .align 1 .b8 _ZN30_INTERNAL_244a2e68_4_k_cu_info4cuda3std3__45__cpo7crbeginE[1];
.global .align 1 .b8 _ZN30_INTERNAL_244a2e68_4_k_cu_info4cuda3std3__45__cpo5crendE[1];
.global .align 1 .b8 _ZN30_INTERNAL_244a2e68_4_k_cu_info4cuda3std3__432_GLOBAL__N__244a2e68_4_k_cu_info6ignoreE[1];
.global .align 1 .b8 _ZN30_INTERNAL_244a2e68_4_k_cu_info4cuda3std3__419piecewise_constructE[1];
.global .align 1 .b8 _ZN30_INTERNAL_244a2e68_4_k_cu_info4cuda3std3__48in_placeE[1];
.global .align 1 .b8 _ZN30_INTERNAL_244a2e68_4_k_cu_info4cuda3std3__420unreachable_sentinelE[1];
.global .align 1 .b8 _ZN30_INTERNAL_244a2e68_4_k_cu_info4cuda3std3__47nulloptE[1];
.global .align 1 .b8 _ZN30_INTERNAL_244a2e68_4_k_cu_info4cuda3std3__48unexpectE[1];
.global .align 1 .b8 _ZN30_INTERNAL_244a2e68_4_k_cu_info4cuda3std6ranges3__45__cpo4swapE[1];
.global .align 1 .b8 _ZN30_INTERNAL_244a2e68_4_k_cu_info4cuda3std6ranges3__45__cpo9iter_moveE[1];
.global .align 1 .b8 _ZN30_INTERNAL_244a2e68_4_k_cu_info4cuda3std6ranges3__45__cpo5beginE[1];
.global .align 1 .b8 _ZN30_INTERNAL_244a2e68_4_k_cu_info4cuda3std6ranges3__45__cpo3endE[1];
.global .align 1 .b8 _ZN30_INTERNAL_244a2e68_4_k_cu_info4cuda3std6ranges3__45__cpo6cbeginE[1];
.global .align 1 .b8 _ZN30_INTERNAL_244a2e68_4_k_cu_info4cuda3std6ranges3__45__cpo4cendE[1];
.global .align 1 .b8 _ZN30_INTERNAL_244a2e68_4_k_cu_info4cuda3std6ranges3__45__cpo7advanceE[1];
.global .align 1 .b8 _ZN30_INTERNAL_244a2e68_4_k_cu_info4cuda3std6ranges3__45__cpo9iter_swapE[1];
.global .align 1 .b8 _ZN30_INTERNAL_244a2e68_4_k_cu_info4cuda3std6ranges3__45__cpo4nextE[1];
.global .align 1 .b8 _ZN30_INTERNAL_244a2e68_4_k_cu_info4cuda3std6ranges3__45__cpo4prevE[1];
.global .align 1 .b8 _ZN30_INTERNAL_244a2e68_4_k_cu_info4cuda3std6ranges3__45__cpo4dataE[1];
.global .align 1 .b8 _ZN30_INTERNAL_244a2e68_4_k_cu_info4cuda3std6ranges3__45__cpo5cdataE[1];
.global .align 1 .b8 _ZN30_INTERNAL_244a2e68_4_k_cu_info4cuda3std6ranges3__45__cpo4sizeE[1];
.global .align 1 .b8 _ZN30_INTERNAL_244a2e68_4_k_cu_info4cuda3std6ranges3__45__cpo5ssizeE[1];
.global .align 1 .b8 _ZN30_INTERNAL_244a2e68_4_k_cu_info4cuda3std6ranges3__45__cpo8distanceE[1];
.global .align 1 .b8 _ZN30_INTERNAL_244a2e68_4_k_cu_info6thrust24THRUST_300001_SM_1000_NS8cuda_cub3parE[1];
.global .align 1 .b8 _ZN30_INTERNAL_244a2e68_4_k_cu_info6thrust24THRUST_300001_SM_1000_NS8cuda_cub10par_nosyncE[1];
.global .align 1 .b8 _ZN30_INTERNAL_244a2e68_4_k_cu_info6thrust24THRUST_300001_SM_1000_NS6system6detail10sequential3seqE[1];
.global .align 1 .b8 _ZN30_INTERNAL_244a2e68_4_k_cu_info6thrust24THRUST_300001_SM_1000_NS12placeholders2_1E[1];
.global .align 1 .b8 _ZN30_INTERNAL_244a2e68_4_k_cu_info6thrust24THRUST_300001_SM_1000_NS12placeholders2_2E[1];
.global .align 1 .b8 _ZN30_INTERNAL_244a2e68_4_k_cu_info6thrust24THRUST_300001_SM_1000_NS12placeholders2_3E[1];
.global .align 1 .b8 _ZN30_INTERNAL_244a2e68_4_k_cu_info6thrust24THRUST_300001_SM_1000_NS12placeholders2_4E[1];
.global .align 1 .b8 _ZN30_INTERNAL_244a2e68_4_k_cu_info6thrust24THRUST_300001_SM_1000_NS12placeholders2_5E[1];
.global .align 1 .b8 _ZN30_INTERNAL_244a2e68_4_k_cu_info6thrust24THRUST_300001_SM_1000_NS12placeholders2_6E[1];
.global .align 1 .b8 _ZN30_INTERNAL_244a2e68_4_k_cu_info6thrust24THRUST_300001_SM_1000_NS12placeholders2_7E[1];
.global .align 1 .b8 _ZN30_INTERNAL_244a2e68_4_k_cu_info6thrust24THRUST_300001_SM_1000_NS12placeholders2_8E[1];
.global .align 1 .b8 _ZN30_INTERNAL_244a2e68_4_k_cu_info6thrust24THRUST_300001_SM_1000_NS12placeholders2_9E[1];
.global .align 1 .b8 _ZN30_INTERNAL_244a2e68_4_k_cu_info6thrust24THRUST_300001_SM_1000_NS12placeholders3_10E[1];
.global .align 1 .b8 _ZN30_INTERNAL_244a2e68_4_k_cu_info6thrust24THRUST_300001_SM_1000_NS3seqE[1];
.global .align 4 .b8 __cudart_i2opi_f[24] = {65, 144, 67, 60, 153, 149, 98, 219, 192, 221, 52, 245, 209, 87, 39, 252, 41, 21, 68, 78, 110, 131, 249, 162};

.visible .entry _Z11neutron_gpuiPiS_S_Pfffff(
	.param .u32 _Z11neutron_gpuiPiS_S_Pfffff_param_0,
	.param .u64 .ptr .align 1 _Z11neutron_gpuiPiS_S_Pfffff_param_1,
	.param .u64 .ptr .align 1 _Z11neutron_gpuiPiS_S_Pfffff_param_2,
	.param .u64 .ptr .align 1 _Z11neutron_gpuiPiS_S_Pfffff_param_3,
	.param .u64 .ptr .align 1 _Z11neutron_gpuiPiS_S_Pfffff_param_4,
	.param .f32 _Z11neutron_gpuiPiS_S_Pfffff_param_5,
	.param .f32 _Z11neutron_gpuiPiS_S_Pfffff_param_6,
	.param .f32 _Z11neutron_gpuiPiS_S_Pfffff_param_7,
	.param .f32 _Z11neutron_gpuiPiS_S_Pfffff_param_8
)
{
	.local .align 4 .b8 	__local_depot0[28];
	.reg .b64 	%SP;
	.reg .b64 	%SPL;
	.reg .pred 	%p<16>;
	.reg .b32 	%r<100>;
	.reg .b32 	%f<68>;
	.reg .b64 	%rd<31>;
	.reg .b64 	%fd<5>;

	mov.u64 	%SPL, __local_depot0;
	ld.param.u32 	%r29, [_Z11neutron_gpuiPiS_S_Pfffff_param_0];
	ld.param.u64 	%rd9, [_Z11neutron_gpuiPiS_S_Pfffff_param_1];
	ld.param.u64 	%rd10, [_Z11neutron_gpuiPiS_S_Pfffff_param_2];
	ld.param.u64 	%rd11, [_Z11neutron_gpuiPiS_S_Pfffff_param_3];
	ld.param.u64 	%rd12, [_Z11neutron_gpuiPiS_S_Pfffff_param_4];
	ld.param.f32 	%f13, [_Z11neutron_gpuiPiS_S_Pfffff_param_5];
	ld.param.f32 	%f14, [_Z11neutron_gpuiPiS_S_Pfffff_param_6];
	ld.param.f32 	%f15, [_Z11neutron_gpuiPiS_S_Pfffff_param_8];
	add.u64 	%rd1, %SPL, 0;
	mov.u32 	%r30, %tid.x;
	mov.u32 	%r31, %ctaid.x;
	mov.u32 	%r32, %ntid.x;
	mad.lo.s32 	%r1, %r31, %r32, %r30;
	setp.ge.s32 	%p1, %r1, %r29;
	@%p1 bra 	$L__BB0_16;
	xor.b32  	%r35, %r1, -1429050551;
	mul.lo.s32 	%r36, %r35, 1099087573;
	add.s32 	%r90, %r36, 5783321;
	xor.b32  	%r9, %r36, 362436069;
	add.s32 	%r94, %r36, 123456789;
	add.s32 	%r11, %r36, -638133224;
	rcp.rn.f32 	%f1, %f13;
	div.rn.f32 	%f2, %f14, %f13;
	mov.f32 	%f65, 0f00000000;
	mov.b32 	%r8, -123459836;
	mov.b32 	%r91, -589760388;
	mov.u64 	%rd14, __cudart_i2opi_f;
	mov.f32 	%f11, %f65;
$L__BB0_2:
	mov.u32 	%r7, %r91;
	mov.u32 	%r6, %r90;
	shr.u32 	%r37, %r94, 2;
	xor.b32  	%r38, %r37, %r94;
	shl.b32 	%r39, %r6, 4;
	shl.b32 	%r40, %r38, 1;
	xor.b32  	%r41, %r39, %r40;
	xor.b32  	%r42, %r41, %r6;
	xor.b32  	%r12, %r42, %r38;
	add.s32 	%r43, %r11, %r12;
	add.s32 	%r44, %r43, 362437;
	cvt.rn.f32.u32 	%f17, %r44;
	fma.rn.f32 	%f18, %f17, 0f2F800000, 0f2F000000;
	setp.lt.f32 	%p2, %f18, 0f00800000;
	mul.f32 	%f19, %f18, 0f4B000000;
	selp.f32 	%f20, %f19, %f18, %p2;
	selp.f32 	%f21, 0fC1B80000, 0f00000000, %p2;
	mov.b32 	%r45, %f20;
	add.s32 	%r46, %r45, -1059760811;
	and.b32  	%r47, %r46, -8388608;
	sub.s32 	%r48, %r45, %r47;
	mov.b32 	%f22, %r48;
	cvt.rn.f32.s32 	%f23, %r47;
	fma.rn.f32 	%f24, %f23, 0f34000000, %f21;
	add.f32 	%f25, %f22, 0fBF800000;
	fma.rn.f32 	%f26, %f25, 0fBE055027, 0f3E1039F6;
	fma.rn.f32 	%f27, %f26, %f25, 0fBDF8CDCC;
	fma.rn.f32 	%f28, %f27, %f25, 0f3E0F2955;
	fma.rn.f32 	%f29, %f28, %f25, 0fBE2AD8B9;
	fma.rn.f32 	%f30, %f29, %f25, 0f3E4CED0B;
	fma.rn.f32 	%f31, %f30, %f25, 0fBE7FFF22;
	fma.rn.f32 	%f32, %f31, %f25, 0f3EAAAA78;
	fma.rn.f32 	%f33, %f32, %f25, 0fBF000000;
	mul.f32 	%f34, %f25, %f33;
	fma.rn.f32 	%f35, %f34, %f25, %f25;
	fma.rn.f32 	%f36, %f24, 0f3F317218, %f35;
	setp.gt.u32 	%p3, %r45, 2139095039;
	fma.rn.f32 	%f37, %f20, 0f7F800000, 0f7F800000;
	selp.f32 	%f38, %f37, %f36, %p3;
	setp.eq.f32 	%p4, %f20, 0f00000000;
	selp.f32 	%f5, 0fFF800000, %f38, %p4;
	mul.f32 	%f39, %f65, 0f3F22F983;
	cvt.rni.s32.f32 	%r99, %f39;
	cvt.rn.f32.s32 	%f40, %r99;
	fma.rn.f32 	%f41, %f40, 0fBFC90FDA, %f65;
	fma.rn.f32 	%f42, %f40, 0fB3A22168, %f41;
	fma.rn.f32 	%f67, %f40, 0fA7C234C5, %f42;
	abs.f32 	%f7, %f65;
	setp.ltu.f32 	%p5, %f7, 0f47CE4780;
	@%p5 bra 	$L__BB0_10;
	setp.neu.f32 	%p6, %f7, 0f7F800000;
	@%p6 bra 	$L__BB0_5;
	mov.f32 	%f45, 0f00000000;
	mul.rn.f32 	%f67, %f65, %f45;
	mov.b32 	%r99, 0;
	bra.uni 	$L__BB0_10;
$L__BB0_5:
	mov.b32 	%r14, %f65;
	mov.b64 	%rd30, 0;
	mov.b32 	%r96, 0;
	mov.u64 	%rd28, %rd14;
	mov.u64 	%rd29, %rd1;
$L__BB0_6:
	.pragma "nounroll";
	ld.global.nc.u32 	%r50, [%rd28];
	shl.b32 	%r51, %r14, 8;
	or.b32  	%r52, %r51, -2147483648;
	mad.wide.u32 	%rd16, %r50, %r52, %rd30;
	shr.u64 	%rd30, %rd16, 32;
	st.local.u32 	[%rd29], %rd16;
	add.s32 	%r96, %r96, 1;
	add.s64 	%rd29, %rd29, 4;
	add.s64 	%rd28, %rd28, 4;
	setp.ne.s32 	%p7, %r96, 6;
	@%p7 bra 	$L__BB0_6;
	shr.u32 	%r53, %r14, 23;
	st.local.u32 	[%rd1+24], %rd30;
	and.b32  	%r17, %r53, 31;
	and.b32  	%r54, %r53, 224;
	add.s32 	%r55, %r54, -128;
	shr.u32 	%r56, %r55, 5;
	mul.wide.u32 	%rd17, %r56, 4;
	sub.s64 	%rd8, %rd1, %rd17;
	ld.local.u32 	%r97, [%rd8+24];
	ld.local.u32 	%r98, [%rd8+20];
	setp.eq.s32 	%p8, %r17, 0;
	@%p8 bra 	$L__BB0_9;
	shf.l.wrap.b32 	%r97, %r98, %r97, %r17;
	ld.local.u32 	%r57, [%rd8+16];
	shf.l.wrap.b32 	%r98, %r57, %r98, %r17;
$L__BB0_9:
	shr.u32 	%r58, %r97, 30;
	shf.l.wrap.b32 	%r59, %r98, %r97, 2;
	shl.b32 	%r60, %r98, 2;
	shr.u32 	%r61, %r59, 31;
	add.s32 	%r62, %r61, %r58;
	neg.s32 	%r63, %r62;
	setp.lt.s32 	%p9, %r14, 0;
	selp.b32 	%r99, %r63, %r62, %p9;
	xor.b32  	%r64, %r59, %r14;
	shr.s32 	%r65, %r59, 31;
	xor.b32  	%r66, %r65, %r59;
	xor.b32  	%r67, %r65, %r60;
	cvt.u64.u32 	%rd18, %r66;
	shl.b64 	%rd19, %rd18, 32;
	cvt.u64.u32 	%rd20, %r67;
	or.b64  	%rd21, %rd19, %rd20;
	cvt.rn.f64.s64 	%fd1, %rd21;
	mul.f64 	%fd2, %fd1, 0d3BF921FB54442D19;
	cvt.rn.f32.f64 	%f43, %fd2;
	neg.f32 	%f44, %f43;
	setp.lt.s32 	%p10, %r64, 0;
	selp.f32 	%f67, %f44, %f43, %p10;
$L__BB0_10:
	add.s32 	%r69, %r99, 1;
	mul.rn.f32 	%f46, %f67, %f67;
	and.b32  	%r70, %r99, 1;
	setp.eq.b32 	%p11, %r70, 1;
	selp.f32 	%f47, %f67, 0f3F800000, %p11;
	fma.rn.f32 	%f48, %f46, %f47, 0f00000000;
	fma.rn.f32 	%f49, %f46, 0f37CBAC00, 0fBAB607ED;
	selp.f32 	%f50, 0fB94D4153, %f49, %p11;
	selp.f32 	%f51, 0f3C0885E4, 0f3D2AAABB, %p11;
	fma.rn.f32 	%f52, %f50, %f46, %f51;
	selp.f32 	%f53, 0fBE2AAAA8, 0fBEFFFFFF, %p11;
	fma.rn.f32 	%f54, %f52, %f46, %f53;
	fma.rn.f32 	%f55, %f54, %f48, %f47;
	and.b32  	%r71, %r69, 2;
	setp.eq.s32 	%p12, %r71, 0;
	mov.f32 	%f56, 0f00000000;
	sub.f32 	%f57, %f56, %f55;
	selp.f32 	%f58, %f55, %f57, %p12;
	mul.f32 	%f59, %f1, %f5;
	mul.f32 	%f60, %f59, %f58;
	sub.f32 	%f11, %f11, %f60;
	setp.geu.f32 	%p13, %f11, 0f00000000;
	@%p13 bra 	$L__BB0_12;
	cvta.to.global.u64 	%rd27, %rd9;
	atom.global.add.u32 	%r89, [%rd27], 1;
	bra.uni 	$L__BB0_16;
$L__BB0_12:
	setp.ltu.f32 	%p14, %f11, %f15;
	@%p14 bra 	$L__BB0_14;
	cvta.to.global.u64 	%rd22, %rd10;
	atom.global.add.u32 	%r72, [%rd22], 1;
	bra.uni 	$L__BB0_16;
$L__BB0_14:
	shr.u32 	%r73, %r9, 2;
	xor.b32  	%r74, %r73, %r9;
	shl.b32 	%r75, %r12, 4;
	shl.b32 	%r76, %r74, 1;
	xor.b32  	%r77, %r76, %r75;
	xor.b32  	%r78, %r77, %r74;
	xor.b32  	%r91, %r78, %r12;
	add.s32 	%r79, %r11, %r91;
	add.s32 	%r80, %r79, 724874;
	cvt.rn.f32.u32 	%f61, %r80;
	fma.rn.f32 	%f62, %f61, 0f2F800000, 0f2F000000;
	setp.geu.f32 	%p15, %f62, %f2;
	@%p15 bra 	$L__BB0_17;
	cvta.to.global.u64 	%rd23, %rd11;
	atom.global.add.u32 	%r88, [%rd23], 1;
	cvta.to.global.u64 	%rd24, %rd12;
	mul.wide.s32 	%rd25, %r88, 4;
	add.s64 	%rd26, %rd24, %rd25;
	st.global.f32 	[%rd26], %f11;
$L__BB0_16:
	ret;
$L__BB0_17:
	shr.u32 	%r81, %r8, 2;
	xor.b32  	%r82, %r81, %r8;
	shl.b32 	%r83, %r91, 4;
	shl.b32 	%r84, %r82, 1;
	xor.b32  	%r85, %r84, %r83;
	xor.b32  	%r86, %r85, %r82;
	xor.b32  	%r90, %r86, %r91;
	add.s32 	%r11, %r11, 1087311;
	add.s32 	%r87, %r90, %r11;
	cvt.rn.f32.u32 	%f63, %r87;
	fma.rn.f32 	%f64, %f63, 0f2F800000, 0f2F000000;
	cvt.f64.f32 	%fd3, %f64;
	mul.f64 	%fd4, %fd3, 0d400921FB54442D18;
	cvt.rn.f32.f64 	%f65, %fd4;
	mov.u32 	%r8, %r12;
	mov.u32 	%r9, %r6;
	mov.u32 	%r94, %r7;
	bra.uni 	$L__BB0_2;

}
	// .globl	_ZN3cub18CUB_300001_SM_10006detail11EmptyKernelIvEEvv
.visible .entry _ZN3cub18CUB_300001_SM_10006detail11EmptyKernelIvEEvv()
{


	ret;

}


// ===== COMPILED SASS (sm_100) =====

	.target	sm_100

	.elftype	@"ET_EXEC"


//--------------------- .note.nv.tkinfo           --------------------------
	.section	.note.nv.tkinfo,"",@"SHT_NOTE"
	.sectionflags	@"SHF_NOTE_NV_TKINFO"
	.tkinfo
        /*0018*/ 	.word	0x00000002
        /*0030*/ 	.string	""
        /*0030*/ 	.string	"ptxas"
        /*0030*/ 	.string	"Cuda compilation tools, release 13.0, V13.0.88"
        /*0030*/ 	.string	"Build cuda_13.0.r13.0/compiler.36424714_0"
        /*0030*/ 	.string	"-arch sm_100 -m 64 "



//--------------------- .note.nv.cuinfo           --------------------------
	.section	.note.nv.cuinfo,"",@"SHT_NOTE"
	.sectionflags	@"SHF_NOTE_NV_CUINFO"
        /*0018*/ 	.short	0x0002
        /*001a*/ 	.short	0x0064
        /*001c*/ 	.short	0x0082
	.zero		2


//--------------------- .nv.info                  --------------------------
	.section	.nv.info,"",@"SHT_CUDA_INFO"
	.align	4


	//----- nvinfo : EIATTR_REGCOUNT
	.align		4
        /*0000*/ 	.byte	0x04, 0x2f
        /*0002*/ 	.short	(.L_54 - .L_53)
	.align		4
.L_53:
        /*0004*/ 	.word	index@(_Z11neutron_gpuiPiS_S_Pfffff)
        /*0008*/ 	.word	0x0000001b


	//----- nvinfo : EIATTR_FRAME_SIZE
	.align		4
.L_54:
        /*000c*/ 	.byte	0x04, 0x11
        /*000e*/ 	.short	(.L_56 - .L_55)
	.align		4
.L_55:
        /*0010*/ 	.word	index@($__internal_1_$__cuda_sm3x_div_rn_noftz_f32_slowpath)
        /*0014*/ 	.word	0x00000000


	//----- nvinfo : EIATTR_FRAME_SIZE
	.align		4
.L_56:
        /*0018*/ 	.byte	0x04, 0x11
        /*001a*/ 	.short	(.L_58 - .L_57)
	.align		4
.L_57:
        /*001c*/ 	.word	index@($__internal_0_$__cuda_sm20_rcp_rn_f32_slowpath)
        /*0020*/ 	.word	0x00000000


	//----- nvinfo : EIATTR_FRAME_SIZE
	.align		4
.L_58:
        /*0024*/ 	.byte	0x04, 0x11
        /*0026*/ 	.short	(.L_60 - .L_59)
	.align		4
.L_59:
        /*0028*/ 	.word	index@(_Z11neutron_gpuiPiS_S_Pfffff)
        /*002c*/ 	.word	0x00000000


	//----- nvinfo : EIATTR_REGCOUNT
	.align		4
.L_60:
        /*0030*/ 	.byte	0x04, 0x2f
        /*0032*/ 	.short	(.L_62 - .L_61)
	.align		4
.L_61:
        /*0034*/ 	.word	index@(_ZN3cub18CUB_300001_SM_10006detail11EmptyKernelIvEEvv)
        /*0038*/ 	.word	0x00000004


	//----- nvinfo : EIATTR_FRAME_SIZE
	.align		4
.L_62:
        /*003c*/ 	.byte	0x04, 0x11
        /*003e*/ 	.short	(.L_64 - .L_63)
	.align		4
.L_63:
        /*0040*/ 	.word	index@(_ZN3cub18CUB_300001_SM_10006detail11EmptyKernelIvEEvv)
        /*0044*/ 	.word	0x00000000


	//----- nvinfo : EIATTR_MIN_STACK_SIZE
	.align		4
.L_64:
        /*0048*/ 	.byte	0x04, 0x12
        /*004a*/ 	.short	(.L_66 - .L_65)
	.align		4
.L_65:
        /*004c*/ 	.word	index@(_ZN3cub18CUB_300001_SM_10006detail11EmptyKernelIvEEvv)
        /*0050*/ 	.word	0x00000000


	//----- nvinfo : EIATTR_MIN_STACK_SIZE
	.align		4
.L_66:
        /*0054*/ 	.byte	0x04, 0x12
        /*0056*/ 	.short	(.L_68 - .L_67)
	.align		4
.L_67:
        /*0058*/ 	.word	index@(_Z11neutron_gpuiPiS_S_Pfffff)
        /*005c*/ 	.word	0x00000000
.L_68:


//--------------------- .nv.compat                --------------------------
	.section	.nv.compat,"",@"SHT_CUDA_COMPAT_INFO"
	.align	4
        /*0000*/ 	.byte	0x02, 0x09, 0x00, 0x00, 0x02, 0x02, 0x01, 0x00, 0x02, 0x05, 0x05, 0x00, 0x03, 0x07, 0x01, 0x01
        /*0010*/ 	.byte	0x02, 0x03, 0x00, 0x00, 0x02, 0x06, 0x01, 0x00, 0x04, 0x0b, 0x08, 0x00, 0x01, 0x00, 0x00, 0x00
        /*0020*/ 	.byte	0x00, 0x00, 0x00, 0x00


//--------------------- .nv.info._ZN3cub18CUB_300001_SM_10006detail11EmptyKernelIvEEvv --------------------------
	.section	.nv.info._ZN3cub18CUB_300001_SM_10006detail11EmptyKernelIvEEvv,"",@"SHT_CUDA_INFO"
	.sectionflags	@""
	.align	4


	//----- nvinfo : EIATTR_CUDA_API_VERSION
	.align		4
        /*0000*/ 	.byte	0x04, 0x37
        /*0002*/ 	.short	(.L_70 - .L_69)
.L_69:
        /*0004*/ 	.word	0x00000082


	//----- nvinfo : EIATTR_SPARSE_MMA_MASK
	.align		4
.L_70:
        /*0008*/ 	.byte	0x03, 0x50
        /*000a*/ 	.short	0x0000


	//----- nvinfo : EIATTR_MAXREG_COUNT
	.align		4
        /*000c*/ 	.byte	0x03, 0x1b
        /*000e*/ 	.short	0x00ff


	//----- nvinfo : EIATTR_MERCURY_ISA_VERSION
	.align		4
        /*0010*/ 	.byte	0x03, 0x5f
        /*0012*/ 	.short	0x0101


	//----- nvinfo : EIATTR_VRC_CTA_INIT_COUNT
	.align		4
        /*0014*/ 	.byte	0x02, 0x4a
	.zero		1
	.zero		1


	//----- nvinfo : EIATTR_EXIT_INSTR_OFFSETS
	.align		4
        /*0018*/ 	.byte	0x04, 0x1c
        /*001a*/ 	.short	(.L_72 - .L_71)


	//   ....[0]....
.L_71:
        /*001c*/ 	.word	0x00000010


	//----- nvinfo : EIATTR_SW_WAR
	.align		4
.L_72:
        /*0020*/ 	.byte	0x04, 0x36
        /*0022*/ 	.short	(.L_74 - .L_73)
.L_73:
        /*0024*/ 	.word	0x00000008
.L_74:


//--------------------- .nv.info._Z11neutron_gpuiPiS_S_Pfffff --------------------------
	.section	.nv.info._Z11neutron_gpuiPiS_S_Pfffff,"",@"SHT_CUDA_INFO"
	.sectionflags	@""
	.align	4


	//----- nvinfo : EIATTR_CUDA_API_VERSION
	.align		4
        /*0000*/ 	.byte	0x04, 0x37
        /*0002*/ 	.short	(.L_76 - .L_75)
.L_75:
        /*0004*/ 	.word	0x00000082


	//----- nvinfo : EIATTR_KPARAM_INFO
	.align		4
.L_76:
        /*0008*/ 	.byte	0x04, 0x17
        /*000a*/ 	.short	(.L_78 - .L_77)
.L_77:
        /*000c*/ 	.word	0x00000000
        /*0010*/ 	.short	0x0008
        /*0012*/ 	.short	0x0034
        /*0014*/ 	.byte	0x00, 0xf0, 0x11, 0x00


	//----- nvinfo : EIATTR_KPARAM_INFO
	.align		4
.L_78:
        /*0018*/ 	.byte	0x04, 0x17
        /*001a*/ 	.short	(.L_80 - .L_79)
.L_79:
        /*001c*/ 	.word	0x00000000
        /*0020*/ 	.short	0x0007
        /*0022*/ 	.short	0x0030
        /*0024*/ 	.byte	0x00, 0xf0, 0x11, 0x00


	//----- nvinfo : EIATTR_KPARAM_INFO
	.align		4
.L_80:
        /*0028*/ 	.byte	0x04, 0x17
        /*002a*/ 	.short	(.L_82 - .L_81)
.L_81:
        /*002c*/ 	.word	0x00000000
        /*0030*/ 	.short	0x0006
        /*0032*/ 	.short	0x002c
        /*0034*/ 	.byte	0x00, 0xf0, 0x11, 0x00


	//----- nvinfo : EIATTR_KPARAM_INFO
	.align		4
.L_82:
        /*0038*/ 	.byte	0x04, 0x17
        /*003a*/ 	.short	(.L_84 - .L_83)
.L_83:
        /*003c*/ 	.word	0x00000000
        /*0040*/ 	.short	0x0005
        /*0042*/ 	.short	0x0028
        /*0044*/ 	.byte	0x00, 0xf0, 0x11, 0x00


	//----- nvinfo : EIATTR_KPARAM_INFO
	.align		4
.L_84:
        /*0048*/ 	.byte	0x04, 0x17
        /*004a*/ 	.short	(.L_86 - .L_85)
.L_85:
        /*004c*/ 	.word	0x00000000
        /*0050*/ 	.short	0x0004
        /*0052*/ 	.short	0x0020
        /*0054*/ 	.byte	0x00, 0xf5, 0x21, 0x00


	//----- nvinfo : EIATTR_KPARAM_INFO
	.align		4
.L_86:
        /*0058*/ 	.byte	0x04, 0x17
        /*005a*/ 	.short	(.L_88 - .L_87)
.L_87:
        /*005c*/ 	.word	0x00000000
        /*0060*/ 	.short	0x0003
        /*0062*/ 	.short	0x0018
        /*0064*/ 	.byte	0x00, 0xf5, 0x21, 0x00


	//----- nvinfo : EIATTR_KPARAM_INFO
	.align		4
.L_88:
        /*0068*/ 	.byte	0x04, 0x17
        /*006a*/ 	.short	(.L_90 - .L_89)
.L_89:
        /*006c*/ 	.word	0x00000000
        /*0070*/ 	.short	0x0002
        /*0072*/ 	.short	0x0010
        /*0074*/ 	.byte	0x00, 0xf5, 0x21, 0x00


	//----- nvinfo : EIATTR_KPARAM_INFO
	.align		4
.L_90:
        /*0078*/ 	.byte	0x04, 0x17
        /*007a*/ 	.short	(.L_92 - .L_91)
.L_91:
        /*007c*/ 	.word	0x00000000
        /*0080*/ 	.short	0x0001
        /*0082*/ 	.short	0x0008
        /*0084*/ 	.byte	0x00, 0xf5, 0x21, 0x00


	//----- nvinfo : EIATTR_KPARAM_INFO
	.align		4
.L_92:
        /*0088*/ 	.byte	0x04, 0x17
        /*008a*/ 	.short	(.L_94 - .L_93)
.L_93:
        /*008c*/ 	.word	0x00000000
        /*0090*/ 	.short	0x0000
        /*0092*/ 	.short	0x0000
        /*0094*/ 	.byte	0x00, 0xf0, 0x11, 0x00


	//----- nvinfo : EIATTR_SPARSE_MMA_MASK
	.align		4
.L_94:
        /*0098*/ 	.byte	0x03, 0x50
        /*009a*/ 	.short	0x0000


	//----- nvinfo : EIATTR_MAXREG_COUNT
	.align		4
        /*009c*/ 	.byte	0x03, 0x1b
        /*009e*/ 	.short	0x00ff


	//----- nvinfo : EIATTR_MERCURY_ISA_VERSION
	.align		4
        /*00a0*/ 	.byte	0x03, 0x5f
        /*00a2*/ 	.short	0x0101


	//----- nvinfo : EIATTR_INT_WARP_WIDE_INSTR_OFFSETS
	.align		4
        /*00a4*/ 	.byte	0x04, 0x31
        /*00a6*/ 	.short	(.L_96 - .L_95)


	//   ....[0]....
.L_95:
        /*00a8*/ 	.word	0x00000f40


	//   ....[1]....
        /*00ac*/ 	.word	0x00000fe0


	//   ....[2]....
        /*00b0*/ 	.word	0x00001050


	//   ....[3]....
        /*00b4*/ 	.word	0x000010d0


	//----- nvinfo : EIATTR_VRC_CTA_INIT_COUNT
	.align		4
.L_96:
        /*00b8*/ 	.byte	0x02, 0x4a
	.zero		1
	.zero		1


	//----- nvinfo : EIATTR_EXIT_INSTR_OFFSETS
	.align		4
        /*00bc*/ 	.byte	0x04, 0x1c
        /*00be*/ 	.short	(.L_98 - .L_97)


	//   ....[0]....
.L_97:
        /*00c0*/ 	.word	0x00000070


	//   ....[1]....
        /*00c4*/ 	.word	0x00001020


	//   ....[2]....
        /*00c8*/ 	.word	0x000010a0


	//   ....[3]....
        /*00cc*/ 	.word	0x00001120


	//----- nvinfo : EIATTR_CRS_STACK_SIZE
	.align		4
.L_98:
        /*00d0*/ 	.byte	0x04, 0x1e
        /*00d2*/ 	.short	(.L_100 - .L_99)
.L_99:
        /*00d4*/ 	.word	0x00000000


	//----- nvinfo : EIATTR_CBANK_PARAM_SIZE
	.align		4
.L_100:
        /*00d8*/ 	.byte	0x03, 0x19
        /*00da*/ 	.short	0x0038


	//----- nvinfo : EIATTR_PARAM_CBANK
	.align		4
        /*00dc*/ 	.byte	0x04, 0x0a
        /*00de*/ 	.short	(.L_102 - .L_101)
	.align		4
.L_101:
        /*00e0*/ 	.word	index@(.nv.constant0._Z11neutron_gpuiPiS_S_Pfffff)
        /*00e4*/ 	.short	0x0380
        /*00e6*/ 	.short	0x0038


	//----- nvinfo : EIATTR_SW_WAR
	.align		4
.L_102:
        /*00e8*/ 	.byte	0x04, 0x36
        /*00ea*/ 	.short	(.L_104 - .L_103)
.L_103:
        /*00ec*/ 	.word	0x00000008
.L_104:


//--------------------- .nv.callgraph             --------------------------
	.section	.nv.callgraph,"",@"SHT_CUDA_CALLGRAPH"
	.align	4
	.sectionentsize	8
	.align		4
        /*0000*/ 	.word	0x00000000
	.align		4
        /*0004*/ 	.word	0xffffffff
	.align		4
        /*0008*/ 	.word	0x00000000
	.align		4
        /*000c*/ 	.word	0xfffffffe
	.align		4
        /*0010*/ 	.word	0x00000000
	.align		4
        /*0014*/ 	.word	0xfffffffd
	.align		4
        /*0018*/ 	.word	0x00000000
	.align		4
        /*001c*/ 	.word	0xfffffffc


//--------------------- .nv.constant4             --------------------------
	.section	.nv.constant4,"a",@progbits
	.align	8
	.align		8
.nv.constant4:
        /*0000*/ 	.dword	precalc_xorwow_matrix
	.align		8
        /*0008*/ 	.dword	precalc_xorwow_offset_matrix
	.align		8
        /*0010*/ 	.dword	mrg32k3aM1
	.align		8
        /*0018*/ 	.dword	mrg32k3aM2
	.align		8
        /*0020*/ 	.dword	mrg32k3aM1SubSeq
	.align		8
        /*0028*/ 	.dword	mrg32k3aM2SubSeq
	.align		8
        /*0030*/ 	.dword	mrg32k3aM1Seq
	.align		8
        /*0038*/ 	.dword	mrg32k3aM2Seq
	.align		8
        /*0040*/ 	.dword	_ZN30_INTERNAL_244a2e68_4_k_cu_info4cuda3std3__45__cpo5beginE
	.align		8
        /*0048*/ 	.dword	_ZN30_INTERNAL_244a2e68_4_k_cu_info4cuda3std3__45__cpo3endE
	.align		8
        /*0050*/ 	.dword	_ZN30_INTERNAL_244a2e68_4_k_cu_info4cuda3std3__45__cpo6cbeginE
	.align		8
        /*0058*/ 	.dword	_ZN30_INTERNAL_244a2e68_4_k_cu_info4cuda3std3__45__cpo4cendE
	.align		8
        /*0060*/ 	.dword	_ZN30_INTERNAL_244a2e68_4_k_cu_info4cuda3std3__45__cpo6rbeginE
	.align		8
        /*0068*/ 	.dword	_ZN30_INTERNAL_244a2e68_4_k_cu_info4cuda3std3__45__cpo4rendE
	.align		8
        /*0070*/ 	.dword	_ZN30_INTERNAL_244a2e68_4_k_cu_info4cuda3std3__45__cpo7crbeginE
	.align		8
        /*0078*/ 	.dword	_ZN30_INTERNAL_244a2e68_4_k_cu_info4cuda3std3__45__cpo5crendE
	.align		8
        /*0080*/ 	.dword	_ZN30_INTERNAL_244a2e68_4_k_cu_info4cuda3std3__432_GLOBAL__N__244a2e68_4_k_cu_info6ignoreE
	.align		8
        /*0088*/ 	.dword	_ZN30_INTERNAL_244a2e68_4_k_cu_info4cuda3std3__419piecewise_constructE
	.align		8
        /*0090*/ 	.dword	_ZN30_INTERNAL_244a2e68_4_k_cu_info4cuda3std3__48in_placeE
	.align		8
        /*0098*/ 	.dword	_ZN30_INTERNAL_244a2e68_4_k_cu_info4cuda3std3__420unreachable_sentinelE
	.align		8
        /*00a0*/ 	.dword	_ZN30_INTERNAL_244a2e68_4_k_cu_info4cuda3std3__47nulloptE
	.align		8
        /*00a8*/ 	.dword	_ZN30_INTERNAL_244a2e68_4_k_cu_info4cuda3std3__48unexpectE
	.align		8
        /*00b0*/ 	.dword	_ZN30_INTERNAL_244a2e68_4_k_cu_info4cuda3std6ranges3__45__cpo4swapE
	.align		8
        /*00b8*/ 	.dword	_ZN30_INTERNAL_244a2e68_4_k_cu_info4cuda3std6ranges3__45__cpo9iter_moveE
	.align		8
        /*00c0*/ 	.dword	_ZN30_INTERNAL_244a2e68_4_k_cu_info4cuda3std6ranges3__45__cpo5beginE
	.align		8
        /*00c8*/ 	.dword	_ZN30_INTERNAL_244a2e68_4_k_cu_info4cuda3std6ranges3__45__cpo3endE
	.align		8
        /*00d0*/ 	.dword	_ZN30_INTERNAL_244a2e68_4_k_cu_info4cuda3std6ranges3__45__cpo6cbeginE
	.align		8
        /*00d8*/ 	.dword	_ZN30_INTERNAL_244a2e68_4_k_cu_info4cuda3std6ranges3__45__cpo4cendE
	.align		8
        /*00e0*/ 	.dword	_ZN30_INTERNAL_244a2e68_4_k_cu_info4cuda3std6ranges3__45__cpo7advanceE
	.align		8
        /*00e8*/ 	.dword	_ZN30_INTERNAL_244a2e68_4_k_cu_info4cuda3std6ranges3__45__cpo9iter_swapE
	.align		8
        /*00f0*/ 	.dword	_ZN30_INTERNAL_244a2e68_4_k_cu_info4cuda3std6ranges3__45__cpo4nextE
	.align		8
        /*00f8*/ 	.dword	_ZN30_INTERNAL_244a2e68_4_k_cu_info4cuda3std6ranges3__45__cpo4prevE
	.align		8
        /*0100*/ 	.dword	_ZN30_INTERNAL_244a2e68_4_k_cu_info4cuda3std6ranges3__45__cpo4dataE
	.align		8
        /*0108*/ 	.dword	_ZN30_INTERNAL_244a2e68_4_k_cu_info4cuda3std6ranges3__45__cpo5cdataE
	.align		8
        /*0110*/ 	.dword	_ZN30_INTERNAL_244a2e68_4_k_cu_info4cuda3std6ranges3__45__cpo4sizeE
	.align		8
        /*0118*/ 	.dword	_ZN30_INTERNAL_244a2e68_4_k_cu_info4cuda3std6ranges3__45__cpo5ssizeE
	.align		8
        /*0120*/ 	.dword	_ZN30_INTERNAL_244a2e68_4_k_cu_info4cuda3std6ranges3__45__cpo8distanceE
	.align		8
        /*0128*/ 	.dword	_ZN30_INTERNAL_244a2e68_4_k_cu_info6thrust24THRUST_300001_SM_1000_NS8cuda_cub3parE
	.align		8
        /*0130*/ 	.dword	_ZN30_INTERNAL_244a2e68_4_k_cu_info6thrust24THRUST_300001_SM_1000_NS8cuda_cub10par_nosyncE
	.align		8
        /*0138*/ 	.dword	_ZN30_INTERNAL_244a2e68_4_k_cu_info6thrust24THRUST_300001_SM_1000_NS6system6detail10sequential3seqE
	.align		8
        /*0140*/ 	.dword	_ZN30_INTERNAL_244a2e68_4_k_cu_info6thrust24THRUST_300001_SM_1000_NS12placeholders2_1E
	.align		8
        /*0148*/ 	.dword	_ZN30_INTERNAL_244a2e68_4_k_cu_info6thrust24THRUST_300001_SM_1000_NS12placeholders2_2E
	.align		8
        /*0150*/ 	.dword	_ZN30_INTERNAL_244a2e68_4_k_cu_info6thrust24THRUST_300001_SM_1000_NS12placeholders2_3E
	.align		8
        /*0158*/ 	.dword	_ZN30_INTERNAL_244a2e68_4_k_cu_info6thrust24THRUST_300001_SM_1000_NS12placeholders2_4E
	.align		8
        /*0160*/ 	.dword	_ZN30_INTERNAL_244a2e68_4_k_cu_info6thrust24THRUST_300001_SM_1000_NS12placeholders2_5E
	.align		8
        /*0168*/ 	.dword	_ZN30_INTERNAL_244a2e68_4_k_cu_info6thrust24THRUST_300001_SM_1000_NS12placeholders2_6E
	.align		8
        /*0170*/ 	.dword	_ZN30_INTERNAL_244a2e68_4_k_cu_info6thrust24THRUST_300001_SM_1000_NS12placeholders2_7E
	.align		8
        /*0178*/ 	.dword	_ZN30_INTERNAL_244a2e68_4_k_cu_info6thrust24THRUST_300001_SM_1000_NS12placeholders2_8E
	.align		8
        /*0180*/ 	.dword	_ZN30_INTERNAL_244a2e68_4_k_cu_info6thrust24THRUST_300001_SM_1000_NS12placeholders2_9E
	.align		8
        /*0188*/ 	.dword	_ZN30_INTERNAL_244a2e68_4_k_cu_info6thrust24THRUST_300001_SM_1000_NS12placeholders3_10E
	.align		8
        /*0190*/ 	.dword	_ZN30_INTERNAL_244a2e68_4_k_cu_info6thrust24THRUST_300001_SM_1000_NS3seqE
	.align		8
        /*0198*/ 	.dword	__cudart_i2opi_f


//--------------------- .nv.constant3             --------------------------
	.section	.nv.constant3,"a",@progbits
	.align	8
.nv.constant3:
	.type		__cr_lgamma_table,@object
	.size		__cr_lgamma_table,(.L_8 - __cr_lgamma_table)
__cr_lgamma_table:
        /*0000*/ 	.byte	0x00, 0x00, 0x00, 0x00, 0x00, 0x00, 0x00, 0x00, 0x00, 0x00, 0x00, 0x00, 0x00, 0x00, 0x00, 0x00
        /*0010*/ 	.byte	0xef, 0x39, 0xfa, 0xfe, 0x42, 0x2e, 0xe6, 0x3f, 0x02, 0x20, 0x2a, 0xfa, 0x0b, 0xab, 0xfc, 0x3f
        /*0020*/ 	.byte	0xf9, 0x2c, 0x92, 0x7c, 0xa7, 0x6c, 0x09, 0x40, 0xc9, 0x79, 0x44, 0x3c, 0x64, 0x26, 0x13, 0x40
        /*0030*/ 	.byte	0xca, 0x01, 0xcf, 0x3a, 0x27, 0x51, 0x1a, 0x40, 0x30, 0xcc, 0x2d, 0xf3, 0xe1, 0x0c, 0x21, 0x40
        /*0040*/ 	.byte	0x0d, 0xb7, 0xfc, 0x82, 0x8e, 0x35, 0x25, 0x40
.L_8:


//--------------------- .text._ZN3cub18CUB_300001_SM_10006detail11EmptyKernelIvEEvv --------------------------
	.section	.text._ZN3cub18CUB_300001_SM_10006detail11EmptyKernelIvEEvv,"ax",@progbits
	.align	128
        .global         _ZN3cub18CUB_300001_SM_10006detail11EmptyKernelIvEEvv
        .type           _ZN3cub18CUB_300001_SM_10006detail11EmptyKernelIvEEvv,@function
        .size           _ZN3cub18CUB_300001_SM_10006detail11EmptyKernelIvEEvv,(.L_x_28 - _ZN3cub18CUB_300001_SM_10006detail11EmptyKernelIvEEvv)
        .other          _ZN3cub18CUB_300001_SM_10006detail11EmptyKernelIvEEvv,@"STO_CUDA_ENTRY STV_DEFAULT"
_ZN3cub18CUB_300001_SM_10006detail11EmptyKernelIvEEvv:
.text._ZN3cub18CUB_300001_SM_10006detail11EmptyKernelIvEEvv:
[----:B------:R-:W-:Y:S01]  /*0000*/  LDC R1, c[0x0][0x37c] ;  /* 0x0000df00ff017b82 */ /* 0x000fe20000000800 */
[----:B------:R-:W-:Y:S05]  /*0010*/  EXIT ;  /* 0x000000000000794d */ /* 0x000fea0003800000 */
.L_x_0:
[----:B------:R-:W-:-:S00]  /*0020*/  BRA `(.L_x_0) ;  /* 0xfffffffc00fc7947 */ /* 0x000fc0000383ffff */
[----:B------:R-:W-:-:S00]  /*0030*/  NOP ;  /* 0x0000000000007918 */ /* 0x000fc00000000000 */
        /* <DEDUP_REMOVED lines=12> */
.L_x_28:


//--------------------- .text._Z11neutron_gpuiPiS_S_Pfffff --------------------------
	.section	.text._Z11neutron_gpuiPiS_S_Pfffff,"ax",@progbits
	.align	128
        .global         _Z11neutron_gpuiPiS_S_Pfffff
        .type           _Z11neutron_gpuiPiS_S_Pfffff,@function
        .size           _Z11neutron_gpuiPiS_S_Pfffff,(.L_x_27 - _Z11neutron_gpuiPiS_S_Pfffff)
        .other          _Z11neutron_gpuiPiS_S_Pfffff,@"STO_CUDA_ENTRY STV_DEFAULT"
_Z11neutron_gpuiPiS_S_Pfffff:
.text._Z11neutron_gpuiPiS_S_Pfffff:
[----:B------:R-:W-:Y:S01]  /*0000*/  LDC R1, c[0x0][0x37c] ;  /* 0x0000df00ff017b82 */ /* 0x000fe20000000800 */
[----:B------:R-:W0:Y:S07]  /*0010*/  S2R R0, SR_TID.X ;  /* 0x0000000000007919 */ /* 0x000e2e0000002100 */
[----:B------:R-:W0:Y:S01]  /*0020*/  S2UR UR4, SR_CTAID.X ;  /* 0x00000000000479c3 */ /* 0x000e220000002500 */
[----:B------:R-:W1:Y:S07]  /*0030*/  LDCU UR5, c[0x0][0x380] ;  /* 0x00007000ff0577ac */ /* 0x000e6e0008000800 */
[----:B------:R-:W0:Y:S02]  /*0040*/  LDC R3, c[0x0][0x360] ;  /* 0x0000d800ff037b82 */ /* 0x000e240000000800 */
[----:B0-----:R-:W-:-:S05]  /*0050*/  IMAD R0, R3, UR4, R0 ;  /* 0x0000000403007c24 */ /* 0x001fca000f8e0200 */
[----:B-1----:R-:W-:-:S13]  /*0060*/  ISETP.GE.AND P0, PT, R0, UR5, PT ;  /* 0x0000000500007c0c */ /* 0x002fda000bf06270 */
[----:B------:R-:W-:Y:S05]  /*0070*/  @P0 EXIT ;  /* 0x000000000000094d */ /* 0x000fea0003800000 */
[----:B------:R-:W0:Y:S01]  /*0080*/  LDC R8, c[0x0][0x3a8] ;  /* 0x0000ea00ff087b82 */ /* 0x000e220000000800 */
[----:B------:R-:W-:-:S05]  /*0090*/  LOP3.LUT R0, R0, 0xaad26b49, RZ, 0x3c, !PT ;  /* 0xaad26b4900007812 */ /* 0x000fca00078e3cff */
[----:B------:R-:W-:-:S04]  /*00a0*/  IMAD R0, R0, 0x4182bed5, RZ ;  /* 0x4182bed500007824 */ /* 0x000fc800078e02ff */
[C---:B------:R-:W-:Y:S01]  /*00b0*/  VIADD R9, R0.reuse, 0x583f19 ;  /* 0x00583f1900097836 */ /* 0x040fe20000000000 */
[C---:B------:R-:W-:Y:S01]  /*00c0*/  LOP3.LUT R6, R0.reuse, 0x159a55e5, RZ, 0x3c, !PT ;  /* 0x159a55e500067812 */ /* 0x040fe200078e3cff */
[C---:B------:R-:W-:Y:S02]  /*00d0*/  VIADD R12, R0.reuse, 0x75bcd15 ;  /* 0x075bcd15000c7836 */ /* 0x040fe40000000000 */
[----:B------:R-:W-:Y:S02]  /*00e0*/  VIADD R4, R0, 0xd9f6dc18 ;  /* 0xd9f6dc1800047836 */ /* 0x000fe40000000000 */
[----:B0-----:R-:W-:-:S05]  /*00f0*/  VIADD R2, R8, 0x1800000 ;  /* 0x0180000008027836 */ /* 0x001fca0000000000 */
[----:B------:R-:W-:-:S04]  /*0100*/  LOP3.LUT R2, R2, 0x7f800000, RZ, 0xc0, !PT ;  /* 0x7f80000002027812 */ /* 0x000fc800078ec0ff */
[----:B------:R-:W-:-:S13]  /*0110*/  ISETP.GT.U32.AND P0, PT, R2, 0x1ffffff, PT ;  /* 0x01ffffff0200780c */ /* 0x000fda0003f04070 */
[----:B------:R-:W-:Y:S05]  /*0120*/  @P0 BRA `(.L_x_1) ;  /* 0x00000000000c0947 */ /* 0x000fea0003800000 */
[----:B------:R-:W-:-:S07]  /*0130*/  MOV R2, 0x150 ;  /* 0x0000015000027802 */ /* 0x000fce0000000f00 */
[----:B------:R-:W-:Y:S05]  /*0140*/  CALL.REL.NOINC `($__internal_0_$__cuda_sm20_rcp_rn_f32_slowpath) ;  /* 0x0000000c00f87944 */ /* 0x000fea0003c00000 */
[----:B------:R-:W-:Y:S05]  /*0150*/  BRA `(.L_x_2) ;  /* 0x0000000000107947 */ /* 0x000fea0003800000 */
.L_x_1:
[----:B------:R-:W0:Y:S02]  /*0160*/  MUFU.RCP R5, R8 ;  /* 0x0000000800057308 */ /* 0x000e240000001000 */
[----:B0-----:R-:W-:-:S04]  /*0170*/  FFMA R0, R5, R8, -1 ;  /* 0xbf80000005007423 */ /* 0x001fc80000000008 */
[----:B------:R-:W-:-:S04]  /*0180*/  FADD.FTZ R0, -R0, -RZ ;  /* 0x800000ff00007221 */ /* 0x000fc80000010100 */
[----:B------:R-:W-:-:S07]  /*0190*/  FFMA R5, R5, R0, R5 ;  /* 0x0000000005057223 */ /* 0x000fce0000000005 */
.L_x_2:
[----:B------:R-:W0:Y:S02]  /*01a0*/  LDC.64 R10, c[0x0][0x3a8] ;  /* 0x0000ea00ff0a7b82 */ /* 0x000e240000000a00 */
[----:B0-----:R-:W0:Y:S08]  /*01b0*/  MUFU.RCP R3, R10 ;  /* 0x0000000a00037308 */ /* 0x001e300000001000 */
[----:B------:R-:W1:Y:S01]  /*01c0*/  FCHK P0, R11, R10 ;  /* 0x0000000a0b007302 */ /* 0x000e620000000000 */
[----:B0-----:R-:W-:-:S04]  /*01d0*/  FFMA R0, R3, -R10, 1 ;  /* 0x3f80000003007423 */ /* 0x001fc8000000080a */
[----:B------:R-:W-:-:S04]  /*01e0*/  FFMA R0, R3, R0, R3 ;  /* 0x0000000003007223 */ /* 0x000fc80000000003 */
[----:B------:R-:W-:-:S04]  /*01f0*/  FFMA R2, R0, R11, RZ ;  /* 0x0000000b00027223 */ /* 0x000fc800000000ff */
[----:B------:R-:W-:-:S04]  /*0200*/  FFMA R7, R2, -R10, R11 ;  /* 0x8000000a02077223 */ /* 0x000fc8000000000b */
[----:B------:R-:W-:Y:S01]  /*0210*/  FFMA R7, R0, R7, R2 ;  /* 0x0000000700077223 */ /* 0x000fe20000000002 */
[----:B-1----:R-:W-:Y:S06]  /*0220*/  @!P0 BRA `(.L_x_3) ;  /* 0x00000000000c8947 */ /* 0x002fec0003800000 */
[----:B------:R-:W-:-:S07]  /*0230*/  MOV R8, 0x250 ;  /* 0x0000025000087802 */ /* 0x000fce0000000f00 */
[----:B------:R-:W-:Y:S05]  /*0240*/  CALL.REL.NOINC `($__internal_1_$__cuda_sm3x_div_rn_noftz_f32_slowpath) ;  /* 0x0000001000887944 */ /* 0x000fea0003c00000 */
[----:B------:R-:W-:-:S07]  /*0250*/  IMAD.MOV.U32 R7, RZ, RZ, R0 ;  /* 0x000000ffff077224 */ /* 0x000fce00078e0000 */
.L_x_3:
[----:B------:R-:W-:Y:S01]  /*0260*/  BSSY.RECONVERGENT B0, `(.L_x_4) ;  /* 0x00000cc000007945 */ /* 0x000fe20003800200 */
[----:B------:R-:W-:Y:S01]  /*0270*/  IMAD.MOV.U32 R0, RZ, RZ, RZ ;  /* 0x000000ffff007224 */ /* 0x000fe200078e00ff */
[----:B------:R-:W0:Y:S01]  /*0280*/  LDCU.64 UR6, c[0x0][0x358] ;  /* 0x00006b00ff0677ac */ /* 0x000e220008000a00 */
[----:B------:R-:W-:Y:S02]  /*0290*/  IMAD.MOV.U32 R20, RZ, RZ, -0x75bd8fc ;  /* 0xf8a42704ff147424 */ /* 0x000fe400078e00ff */
[----:B------:R-:W-:Y:S02]  /*02a0*/  IMAD.MOV.U32 R8, RZ, RZ, -0x23270784 ;  /* 0xdcd8f87cff087424 */ /* 0x000fe400078e00ff */
[----:B------:R-:W-:-:S07]  /*02b0*/  IMAD.MOV.U32 R10, RZ, RZ, RZ ;  /* 0x000000ffff0a7224 */ /* 0x000fce00078e00ff */
.L_x_13:
[----:B-1----:R-:W-:Y:S01]  /*02c0*/  SHF.R.U32.HI R3, RZ, 0x2, R12 ;  /* 0x00000002ff037819 */ /* 0x002fe2000001160c */
[----:B------:R-:W-:Y:S02]  /*02d0*/  IMAD.SHL.U32 R2, R9, 0x10, RZ ;  /* 0x0000001009027824 */ /* 0x000fe400078e00ff */
[C---:B--2---:R-:W-:Y:S01]  /*02e0*/  FMUL R21, R0.reuse, 0.63661974668502807617 ;  /* 0x3f22f98300157820 */ /* 0x044fe20000400000 */
[----:B------:R-:W-:Y:S01]  /*02f0*/  FSETP.GE.AND P2, PT, |R0|, 105615, PT ;  /* 0x47ce47800000780b */ /* 0x000fe20003f46200 */
[----:B------:R-:W-:Y:S01]  /*0300*/  BSSY.RECONVERGENT B1, `(.L_x_5) ;  /* 0x000008a000017945 */ /* 0x000fe20003800200 */
[----:B------:R-:W-:Y:S01]  /*0310*/  LOP3.LUT R3, R3, R12, RZ, 0x3c, !PT ;  /* 0x0000000c03037212 */ /* 0x000fe200078e3cff */
[----:B------:R-:W-:Y:S02]  /*0320*/  IMAD.MOV.U32 R12, RZ, RZ, 0x3e055027 ;  /* 0x3e055027ff0c7424 */ /* 0x000fe400078e00ff */
[----:B------:R-:W1:Y:S02]  /*0330*/  F2I.NTZ R21, R21 ;  /* 0x0000001500157305 */ /* 0x000e640000203100 */
[----:B------:R-:W-:-:S05]  /*0340*/  IMAD.SHL.U32 R11, R3, 0x2, RZ ;  /* 0x00000002030b7824 */ /* 0x000fca00078e00ff */
[----:B------:R-:W-:-:S04]  /*0350*/  LOP3.LUT R2, R9, R2, R11, 0x96, !PT ;  /* 0x0000000209027212 */ /* 0x000fc800078e960b */
[----:B------:R-:W-:Y:S01]  /*0360*/  LOP3.LUT R11, R2, R3, RZ, 0x3c, !PT ;  /* 0x00000003020b7212 */ /* 0x000fe200078e3cff */
[----:B------:R-:W-:-:S03]  /*0370*/  IMAD.MOV.U32 R3, RZ, RZ, 0x2f800000 ;  /* 0x2f800000ff037424 */ /* 0x000fc600078e00ff */
[----:B------:R-:W-:Y:S02]  /*0380*/  IADD3 R2, PT, PT, R4, 0x587c5, R11 ;  /* 0x000587c504027810 */ /* 0x000fe40007ffe00b */
[----:B-1----:R-:W-:Y:S02]  /*0390*/  I2FP.F32.S32 R23, R21 ;  /* 0x0000001500177245 */ /* 0x002fe40000201400 */
[----:B------:R-:W-:-:S03]  /*03a0*/  I2FP.F32.U32 R2, R2 ;  /* 0x0000000200027245 */ /* 0x000fc60000201000 */
[C---:B------:R-:W-:Y:S02]  /*03b0*/  FFMA R24, R23.reuse, -1.5707962512969970703, R0 ;  /* 0xbfc90fda17187823 */ /* 0x040fe40000000000 */
[----:B------:R-:W-:Y:S02]  /*03c0*/  FFMA R2, R2, R3, 1.1641532182693481445e-10 ;  /* 0x2f00000002027423 */ /* 0x000fe40000000003 */
[----:B------:R-:W-:-:S03]  /*03d0*/  FFMA R24, R23, -7.5497894158615963534e-08, R24 ;  /* 0xb3a2216817187823 */ /* 0x000fc60000000018 */
[----:B------:R-:W-:-:S13]  /*03e0*/  FSETP.GEU.AND P0, PT, R2, 1.175494350822287508e-38, PT ;  /* 0x008000000200780b */ /* 0x000fda0003f0e000 */
[----:B------:R-:W-:-:S05]  /*03f0*/  @!P0 FMUL R2, R2, 8388608 ;  /* 0x4b00000002028820 */ /* 0x000fca0000400000 */
[C---:B------:R-:W-:Y:S02]  /*0400*/  IADD3 R13, PT, PT, R2.reuse, -0x3f2aaaab, RZ ;  /* 0xc0d55555020d7810 */ /* 0x040fe40007ffe0ff */
[----:B------:R-:W-:Y:S02]  /*0410*/  FSETP.NEU.AND P1, PT, R2, RZ, PT ;  /* 0x000000ff0200720b */ /* 0x000fe40003f2d000 */
[----:B------:R-:W-:-:S05]  /*0420*/  LOP3.LUT R13, R13, 0xff800000, RZ, 0xc0, !PT ;  /* 0xff8000000d0d7812 */ /* 0x000fca00078ec0ff */
[----:B------:R-:W-:Y:S01]  /*0430*/  IMAD.IADD R3, R2, 0x1, -R13 ;  /* 0x0000000102037824 */ /* 0x000fe200078e0a0d */
[----:B------:R-:W-:-:S03]  /*0440*/  I2FP.F32.S32 R13, R13 ;  /* 0x0000000d000d7245 */ /* 0x000fc60000201400 */
[----:B------:R-:W-:-:S04]  /*0450*/  FADD R3, R3, -1 ;  /* 0xbf80000003037421 */ /* 0x000fc80000000000 */
[----:B------:R-:W-:-:S04]  /*0460*/  FFMA R12, R3, -R12, 0.14084610342979431152 ;  /* 0x3e1039f6030c7423 */ /* 0x000fc8000000080c */
[----:B------:R-:W-:-:S04]  /*0470*/  FFMA R12, R3, R12, -0.12148627638816833496 ;  /* 0xbdf8cdcc030c7423 */ /* 0x000fc8000000000c */
[----:B------:R-:W-:-:S04]  /*0480*/  FFMA R12, R3, R12, 0.13980610668659210205 ;  /* 0x3e0f2955030c7423 */ /* 0x000fc8000000000c */
[----:B------:R-:W-:-:S04]  /*0490*/  FFMA R12, R3, R12, -0.16684235632419586182 ;  /* 0xbe2ad8b9030c7423 */ /* 0x000fc8000000000c */
[----:B------:R-:W-:-:S04]  /*04a0*/  FFMA R12, R3, R12, 0.20012299716472625732 ;  /* 0x3e4ced0b030c7423 */ /* 0x000fc8000000000c */
[----:B------:R-:W-:-:S04]  /*04b0*/  FFMA R12, R3, R12, -0.24999669194221496582 ;  /* 0xbe7fff22030c7423 */ /* 0x000fc8000000000c */
[----:B------:R-:W-:-:S04]  /*04c0*/  FFMA R12, R3, R12, 0.33333182334899902344 ;  /* 0x3eaaaa78030c7423 */ /* 0x000fc8000000000c */
[C---:B------:R-:W-:Y:S01]  /*04d0*/  FFMA R22, R3.reuse, R12, -0.5 ;  /* 0xbf00000003167423 */ /* 0x040fe2000000000c */
[----:B------:R-:W-:Y:S02]  /*04e0*/  FSEL R12, RZ, -23, P0 ;  /* 0xc1b80000ff0c7808 */ /* 0x000fe40000000000 */
[----:B------:R-:W-:Y:S01]  /*04f0*/  ISETP.GT.U32.AND P0, PT, R2, 0x7f7fffff, PT ;  /* 0x7f7fffff0200780c */ /* 0x000fe20003f04070 */
[----:B------:R-:W-:Y:S02]  /*0500*/  FMUL R22, R3, R22 ;  /* 0x0000001603167220 */ /* 0x000fe40000400000 */
[----:B------:R-:W-:Y:S01]  /*0510*/  FFMA R12, R13, 1.1920928955078125e-07, R12 ;  /* 0x340000000d0c7823 */ /* 0x000fe2000000000c */
[----:B------:R-:W-:Y:S02]  /*0520*/  IMAD.MOV.U32 R13, RZ, RZ, 0x7f800000 ;  /* 0x7f800000ff0d7424 */ /* 0x000fe400078e00ff */
[----:B------:R-:W-:-:S04]  /*0530*/  FFMA R3, R3, R22, R3 ;  /* 0x0000001603037223 */ /* 0x000fc80000000003 */
[----:B------:R-:W-:Y:S01]  /*0540*/  FFMA R22, R12, 0.69314718246459960938, R3 ;  /* 0x3f3172180c167823 */ /* 0x000fe20000000003 */
[----:B------:R-:W-:Y:S02]  /*0550*/  IMAD.MOV.U32 R12, RZ, RZ, R8 ;  /* 0x000000ffff0c7224 */ /* 0x000fe400078e0008 */
[----:B------:R-:W-:Y:S01]  /*0560*/  @P0 FFMA R22, R2, R13, +INF ;  /* 0x7f80000002160423 */ /* 0x000fe2000000000d */
[----:B------:R-:W-:Y:S01]  /*0570*/  FFMA R2, R23, -5.3903029534742383927e-15, R24 ;  /* 0xa7c234c517027823 */ /* 0x000fe20000000018 */
[----:B------:R-:W-:-:S03]  /*0580*/  IMAD.MOV.U32 R13, RZ, RZ, R9 ;  /* 0x000000ffff0d7224 */ /* 0x000fc600078e0009 */
[----:B------:R-:W-:Y:S01]  /*0590*/  FSEL R22, R22, -INF , P1 ;  /* 0xff80000016167808 */ /* 0x000fe20000800000 */
[----:B------:R-:W-:Y:S06]  /*05a0*/  @!P2 BRA `(.L_x_6) ;  /* 0x00000004007ca947 */ /* 0x000fec0003800000 */
[----:B------:R-:W-:-:S13]  /*05b0*/  FSETP.NEU.AND P0, PT, |R0|, +INF , PT ;  /* 0x7f8000000000780b */ /* 0x000fda0003f0d200 */
[----:B------:R-:W-:Y:S01]  /*05c0*/  @!P0 FMUL R2, RZ, R0 ;  /* 0x00000000ff028220 */ /* 0x000fe20000400000 */
[----:B------:R-:W-:Y:S01]  /*05d0*/  @!P0 IMAD.MOV.U32 R21, RZ, RZ, RZ ;  /* 0x000000ffff158224 */ /* 0x000fe200078e00ff */
[----:B------:R-:W-:Y:S06]  /*05e0*/  @!P0 BRA `(.L_x_6) ;  /* 0x00000004006c8947 */ /* 0x000fec0003800000 */
[----:B------:R-:W-:Y:S01]  /*05f0*/  IMAD.SHL.U32 R2, R0, 0x100, RZ ;  /* 0x0000010000027824 */ /* 0x000fe200078e00ff */
[----:B------:R-:W1:Y:S01]  /*0600*/  LDCU.64 UR8, c[0x4][0x198] ;  /* 0x01003300ff0877ac */ /* 0x000e620008000a00 */
[----:B------:R-:W-:Y:S02]  /*0610*/  IMAD.MOV.U32 R21, RZ, RZ, RZ ;  /* 0x000000ffff157224 */ /* 0x000fe400078e00ff */
[----:B------:R-:W-:Y:S01]  /*0620*/  IMAD.MOV.U32 R24, RZ, RZ, RZ ;  /* 0x000000ffff187224 */ /* 0x000fe200078e00ff */
[----:B------:R-:W-:Y:S01]  /*0630*/  LOP3.LUT R23, R2, 0x80000000, RZ, 0xfc, !PT ;  /* 0x8000000002177812 */ /* 0x000fe200078efcff */
[----:B------:R-:W-:Y:S01]  /*0640*/  UMOV UR5, URZ ;  /* 0x000000ff00057c82 */ /* 0x000fe20008000000 */
[----:B------:R-:W-:-:S05]  /*0650*/  UMOV UR4, URZ ;  /* 0x000000ff00047c82 */ /* 0x000fca0008000000 */
.L_x_7:
[----:B-1----:R-:W-:Y:S01]  /*0660*/  IMAD.U32 R2, RZ, RZ, UR8 ;  /* 0x00000008ff027e24 */ /* 0x002fe2000f8e00ff */
[----:B------:R-:W-:-:S05]  /*0670*/  MOV R3, UR9 ;  /* 0x0000000900037c02 */ /* 0x000fca0008000f00 */
[----:B0-----:R-:W2:Y:S01]  /*0680*/  LDG.E.CONSTANT R2, desc[UR6][R2.64] ;  /* 0x0000000602027981 */ /* 0x001ea2000c1e9900 */
[----:B------:R-:W-:Y:S01]  /*0690*/  UIADD3 UR4, UPT, UPT, UR4, 0x1, URZ ;  /* 0x0000000104047890 */ /* 0x000fe2000fffe0ff */
[C---:B------:R-:W-:Y:S01]  /*06a0*/  ISETP.EQ.AND P0, PT, R24.reuse, RZ, PT ;  /* 0x000000ff1800720c */ /* 0x040fe20003f02270 */
[----:B------:R-:W-:Y:S01]  /*06b0*/  UIADD3 UR8, UP1, UPT, UR8, 0x4, URZ ;  /* 0x0000000408087890 */ /* 0x000fe2000ff3e0ff */
[C---:B------:R-:W-:Y:S01]  /*06c0*/  ISETP.EQ.AND P1, PT, R24.reuse, 0x4, PT ;  /* 0x000000041800780c */ /* 0x040fe20003f22270 */
[----:B------:R-:W-:Y:S01]  /*06d0*/  UISETP.NE.AND UP0, UPT, UR4, 0x6, UPT ;  /* 0x000000060400788c */ /* 0x000fe2000bf05270 */
[C---:B------:R-:W-:Y:S01]  /*06e0*/  ISETP.EQ.AND P2, PT, R24.reuse, 0x8, PT ;  /* 0x000000081800780c */ /* 0x040fe20003f42270 */
[----:B------:R-:W-:Y:S01]  /*06f0*/  UIADD3.X UR9, UPT, UPT, URZ, UR9, URZ, UP1, !UPT ;  /* 0x00000009ff097290 */ /* 0x000fe20008ffe4ff */
[C---:B------:R-:W-:Y:S02]  /*0700*/  ISETP.EQ.AND P3, PT, R24.reuse, 0xc, PT ;  /* 0x0000000c1800780c */ /* 0x040fe40003f62270 */
[----:B------:R-:W-:-:S02]  /*0710*/  ISETP.EQ.AND P4, PT, R24, 0x10, PT ;  /* 0x000000101800780c */ /* 0x000fc40003f82270 */
[C---:B------:R-:W-:Y:S01]  /*0720*/  ISETP.EQ.AND P5, PT, R24.reuse, 0x14, PT ;  /* 0x000000141800780c */ /* 0x040fe20003fa2270 */
[----:B------:R-:W-:Y:S02]  /*0730*/  VIADD R24, R24, 0x4 ;  /* 0x0000000418187836 */ /* 0x000fe40000000000 */
[----:B--2---:R-:W-:-:S03]  /*0740*/  IMAD.WIDE.U32 R8, R2, R23, RZ ;  /* 0x0000001702087225 */ /* 0x004fc600078e00ff */
[----:B------:R-:W-:-:S04]  /*0750*/  IADD3 R8, P6, PT, R8, R21, RZ ;  /* 0x0000001508087210 */ /* 0x000fc80007fde0ff */
[----:B------:R-:W-:Y:S01]  /*0760*/  IADD3.X R21, PT, PT, R9, UR5, RZ, P6, !PT ;  /* 0x0000000509157c10 */ /* 0x000fe2000b7fe4ff */
[--C-:B------:R-:W-:Y:S02]  /*0770*/  @P0 IMAD.MOV.U32 R14, RZ, RZ, R8.reuse ;  /* 0x000000ffff0e0224 */ /* 0x100fe400078e0008 */
[--C-:B------:R-:W-:Y:S02]  /*0780*/  @P1 IMAD.MOV.U32 R15, RZ, RZ, R8.reuse ;  /* 0x000000ffff0f1224 */ /* 0x100fe400078e0008 */
[--C-:B------:R-:W-:Y:S02]  /*0790*/  @P2 IMAD.MOV.U32 R16, RZ, RZ, R8.reuse ;  /* 0x000000ffff102224 */ /* 0x100fe400078e0008 */
[--C-:B------:R-:W-:Y:S02]  /*07a0*/  @P3 IMAD.MOV.U32 R17, RZ, RZ, R8.reuse ;  /* 0x000000ffff113224 */ /* 0x100fe400078e0008 */
[--C-:B------:R-:W-:Y:S02]  /*07b0*/  @P4 IMAD.MOV.U32 R18, RZ, RZ, R8.reuse ;  /* 0x000000ffff124224 */ /* 0x100fe400078e0008 */
[----:B------:R-:W-:Y:S01]  /*07c0*/  @P5 IMAD.MOV.U32 R19, RZ, RZ, R8 ;  /* 0x000000ffff135224 */ /* 0x000fe200078e0008 */
[----:B------:R-:W-:Y:S06]  /*07d0*/  BRA.U UP0, `(.L_x_7) ;  /* 0xfffffffd00a07547 */ /* 0x000fec000b83ffff */
[----:B------:R-:W-:Y:S01]  /*07e0*/  SHF.R.U32.HI R2, RZ, 0x17, R0 ;  /* 0x00000017ff027819 */ /* 0x000fe20000011600 */
[----:B------:R-:W-:Y:S03]  /*07f0*/  BSSY.RECONVERGENT B2, `(.L_x_8) ;  /* 0x0000028000027945 */ /* 0x000fe60003800200 */
[C---:B------:R-:W-:Y:S02]  /*0800*/  LOP3.LUT R3, R2.reuse, 0xe0, RZ, 0xc0, !PT ;  /* 0x000000e002037812 */ /* 0x040fe400078ec0ff */
[----:B------:R-:W-:-:S03]  /*0810*/  LOP3.LUT P6, RZ, R2, 0x1f, RZ, 0xc0, !PT ;  /* 0x0000001f02ff7812 */ /* 0x000fc600078cc0ff */
[----:B------:R-:W-:-:S05]  /*0820*/  VIADD R3, R3, 0xffffff80 ;  /* 0xffffff8003037836 */ /* 0x000fca0000000000 */
[----:B------:R-:W-:-:S05]  /*0830*/  SHF.R.U32.HI R3, RZ, 0x5, R3 ;  /* 0x00000005ff037819 */ /* 0x000fca0000011603 */
[----:B------:R-:W-:-:S05]  /*0840*/  IMAD.U32 R9, R3, -0x4, RZ ;  /* 0xfffffffc03097824 */ /* 0x000fca00078e00ff */
[C---:B------:R-:W-:Y:S02]  /*0850*/  ISETP.EQ.AND P3, PT, R9.reuse, -0x18, PT ;  /* 0xffffffe80900780c */ /* 0x040fe40003f62270 */
[C---:B------:R-:W-:Y:S02]  /*0860*/  ISETP.EQ.AND P4, PT, R9.reuse, -0x14, PT ;  /* 0xffffffec0900780c */ /* 0x040fe40003f82270 */
[C---:B------:R-:W-:Y:S02]  /*0870*/  ISETP.EQ.AND P2, PT, R9.reuse, -0x10, PT ;  /* 0xfffffff00900780c */ /* 0x040fe40003f42270 */
[C---:B------:R-:W-:Y:S02]  /*0880*/  ISETP.EQ.AND P1, PT, R9.reuse, -0xc, PT ;  /* 0xfffffff40900780c */ /* 0x040fe40003f22270 */
[C---:B------:R-:W-:Y:S02]  /*0890*/  ISETP.EQ.AND P0, PT, R9.reuse, -0x8, PT ;  /* 0xfffffff80900780c */ /* 0x040fe40003f02270 */
[----:B------:R-:W-:-:S03]  /*08a0*/  ISETP.EQ.AND P5, PT, R9, RZ, PT ;  /* 0x000000ff0900720c */ /* 0x000fc60003fa2270 */
[----:B------:R-:W-:Y:S01]  /*08b0*/  @P3 IMAD.MOV.U32 R23, RZ, RZ, R14 ;  /* 0x000000ffff173224 */ /* 0x000fe200078e000e */
[C---:B------:R-:W-:Y:S01]  /*08c0*/  ISETP.EQ.AND P3, PT, R9.reuse, -0x4, PT ;  /* 0xfffffffc0900780c */ /* 0x040fe20003f62270 */
[--C-:B------:R-:W-:Y:S01]  /*08d0*/  @P4 IMAD.MOV.U32 R23, RZ, RZ, R15.reuse ;  /* 0x000000ffff174224 */ /* 0x100fe200078e000f */
[----:B------:R-:W-:Y:S01]  /*08e0*/  @P4 MOV R3, R14 ;  /* 0x0000000e00034202 */ /* 0x000fe20000000f00 */
[----:B------:R-:W-:Y:S01]  /*08f0*/  @P2 IMAD.MOV.U32 R3, RZ, RZ, R15 ;  /* 0x000000ffff032224 */ /* 0x000fe200078e000f */
[----:B------:R-:W-:Y:S01]  /*0900*/  ISETP.EQ.AND P4, PT, R9, 0x4, PT ;  /* 0x000000040900780c */ /* 0x000fe20003f82270 */
[--C-:B------:R-:W-:Y:S02]  /*0910*/  @P2 IMAD.MOV.U32 R23, RZ, RZ, R16.reuse ;  /* 0x000000ffff172224 */ /* 0x100fe400078e0010 */
[----:B------:R-:W-:Y:S02]  /*0920*/  @P1 IMAD.MOV.U32 R3, RZ, RZ, R16 ;  /* 0x000000ffff031224 */ /* 0x000fe400078e0010 */
[----:B------:R-:W-:-:S02]  /*0930*/  @P1 IMAD.MOV.U32 R23, RZ, RZ, R17 ;  /* 0x000000ffff171224 */ /* 0x000fc400078e0011 */
[----:B------:R-:W-:Y:S02]  /*0940*/  @P0 IMAD.MOV.U32 R3, RZ, RZ, R17 ;  /* 0x000000ffff030224 */ /* 0x000fe400078e0011 */
[--C-:B------:R-:W-:Y:S02]  /*0950*/  @P0 IMAD.MOV.U32 R23, RZ, RZ, R18.reuse ;  /* 0x000000ffff170224 */ /* 0x100fe400078e0012 */
[----:B------:R-:W-:Y:S02]  /*0960*/  @P3 IMAD.MOV.U32 R3, RZ, RZ, R18 ;  /* 0x000000ffff033224 */ /* 0x000fe400078e0012 */
[--C-:B------:R-:W-:Y:S01]  /*0970*/  @P3 IMAD.MOV.U32 R23, RZ, RZ, R19.reuse ;  /* 0x000000ffff173224 */ /* 0x100fe200078e0013 */
[----:B------:R-:W-:Y:S01]  /*0980*/  @P5 MOV R23, R21 ;  /* 0x0000001500175202 */ /* 0x000fe20000000f00 */
[----:B------:R-:W-:Y:S02]  /*0990*/  @P5 IMAD.MOV.U32 R3, RZ, RZ, R19 ;  /* 0x000000ffff035224 */ /* 0x000fe400078e0013 */
[----:B------:R-:W-:Y:S01]  /*09a0*/  @P4 IMAD.MOV.U32 R3, RZ, RZ, R21 ;  /* 0x000000ffff034224 */ /* 0x000fe200078e0015 */
[----:B------:R-:W-:Y:S06]  /*09b0*/  @!P6 BRA `(.L_x_9) ;  /* 0x00000000002ce947 */ /* 0x000fec0003800000 */
[----:B------:R-:W-:Y:S01]  /*09c0*/  @P2 IMAD.MOV.U32 R8, RZ, RZ, R14 ;  /* 0x000000ffff082224 */ /* 0x000fe200078e000e */
[----:B------:R-:W-:Y:S01]  /*09d0*/  LOP3.LUT R2, R2, 0x1f, RZ, 0xc0, !PT ;  /* 0x0000001f02027812 */ /* 0x000fe200078ec0ff */
[----:B------:R-:W-:Y:S02]  /*09e0*/  @P1 IMAD.MOV.U32 R8, RZ, RZ, R15 ;  /* 0x000000ffff081224 */ /* 0x000fe400078e000f */
[----:B------:R-:W-:Y:S01]  /*09f0*/  @P0 IMAD.MOV.U32 R8, RZ, RZ, R16 ;  /* 0x000000ffff080224 */ /* 0x000fe200078e0010 */
[----:B------:R-:W-:Y:S01]  /*0a00*/  ISETP.EQ.AND P0, PT, R9, 0x8, PT ;  /* 0x000000080900780c */ /* 0x000fe20003f02270 */
[----:B------:R-:W-:Y:S01]  /*0a10*/  @P3 IMAD.MOV.U32 R8, RZ, RZ, R17 ;  /* 0x000000ffff083224 */ /* 0x000fe200078e0011 */
[----:B------:R-:W-:Y:S01]  /*0a20*/  SHF.L.W.U32.HI R23, R3, R2, R23 ;  /* 0x0000000203177219 */ /* 0x000fe20000010e17 */
[----:B------:R-:W-:Y:S02]  /*0a30*/  @P5 IMAD.MOV.U32 R8, RZ, RZ, R18 ;  /* 0x000000ffff085224 */ /* 0x000fe400078e0012 */
[----:B------:R-:W-:-:S08]  /*0a40*/  @P4 IMAD.MOV.U32 R8, RZ, RZ, R19 ;  /* 0x000000ffff084224 */ /* 0x000fd000078e0013 */
[----:B------:R-:W-:-:S05]  /*0a50*/  @P0 IMAD.MOV.U32 R8, RZ, RZ, R21 ;  /* 0x000000ffff080224 */ /* 0x000fca00078e0015 */
[----:B------:R-:W-:-:S07]  /*0a60*/  SHF.L.W.U32.HI R3, R8, R2, R3 ;  /* 0x0000000208037219 */ /* 0x000fce0000010e03 */
.L_x_9:
[----:B------:R-:W-:Y:S05]  /*0a70*/  BSYNC.RECONVERGENT B2 ;  /* 0x0000000000027941 */ /* 0x000fea0003800200 */
.L_x_8:
[C---:B------:R-:W-:Y:S01]  /*0a80*/  SHF.L.W.U32.HI R21, R3.reuse, 0x2, R23 ;  /* 0x0000000203157819 */ /* 0x040fe20000010e17 */
[----:B------:R-:W-:Y:S01]  /*0a90*/  IMAD.SHL.U32 R3, R3, 0x4, RZ ;  /* 0x0000000403037824 */ /* 0x000fe200078e00ff */
[----:B------:R-:W-:Y:S01]  /*0aa0*/  UMOV UR4, 0x54442d19 ;  /* 0x54442d1900047882 */ /* 0x000fe20000000000 */
[----:B------:R-:W-:Y:S01]  /*0ab0*/  UMOV UR5, 0x3bf921fb ;  /* 0x3bf921fb00057882 */ /* 0x000fe20000000000 */
[----:B------:R-:W-:Y:S02]  /*0ac0*/  SHF.R.S32.HI R8, RZ, 0x1f, R21 ;  /* 0x0000001fff087819 */ /* 0x000fe40000011415 */
[----:B------:R-:W-:Y:S02]  /*0ad0*/  SHF.R.U32.HI R24, RZ, 0x1e, R23 ;  /* 0x0000001eff187819 */ /* 0x000fe40000011617 */
[C---:B------:R-:W-:Y:S02]  /*0ae0*/  LOP3.LUT R2, R8.reuse, R3, RZ, 0x3c, !PT ;  /* 0x0000000308027212 */ /* 0x040fe400078e3cff */
[----:B------:R-:W-:-:S02]  /*0af0*/  LOP3.LUT R3, R8, R21, RZ, 0x3c, !PT ;  /* 0x0000001508037212 */ /* 0x000fc400078e3cff */
[----:B------:R-:W-:Y:S02]  /*0b00*/  ISETP.GE.AND P0, PT, R0, RZ, PT ;  /* 0x000000ff0000720c */ /* 0x000fe40003f06270 */
[C---:B------:R-:W-:Y:S02]  /*0b10*/  LOP3.LUT R0, R21.reuse, R0, RZ, 0x3c, !PT ;  /* 0x0000000015007212 */ /* 0x040fe400078e3cff */
[----:B------:R-:W0:Y:S01]  /*0b20*/  I2F.F64.S64 R2, R2 ;  /* 0x0000000200027312 */ /* 0x000e220000301c00 */
[----:B------:R-:W-:Y:S02]  /*0b30*/  LEA.HI R21, R21, R24, RZ, 0x1 ;  /* 0x0000001815157211 */ /* 0x000fe400078f08ff */
[----:B------:R-:W-:-:S03]  /*0b40*/  ISETP.GE.AND P1, PT, R0, RZ, PT ;  /* 0x000000ff0000720c */ /* 0x000fc60003f26270 */
[----:B------:R-:W-:-:S05]  /*0b50*/  IMAD.MOV R0, RZ, RZ, -R21 ;  /* 0x000000ffff007224 */ /* 0x000fca00078e0a15 */
[----:B------:R-:W-:Y:S01]  /*0b60*/  @!P0 MOV R21, R0 ;  /* 0x0000000000158202 */ /* 0x000fe20000000f00 */
[----:B0-----:R-:W-:-:S10]  /*0b70*/  DMUL R8, R2, UR4 ;  /* 0x0000000402087c28 */ /* 0x001fd40008000000 */
[----:B------:R-:W0:Y:S02]  /*0b80*/  F2F.F32.F64 R8, R8 ;  /* 0x0000000800087310 */ /* 0x000e240000301000 */
[----:B0-----:R-:W-:-:S07]  /*0b90*/  FSEL R2, -R8, R8, !P1 ;  /* 0x0000000808027208 */ /* 0x001fce0004800100 */
.L_x_6:
[----:B0-----:R-:W-:Y:S05]  /*0ba0*/  BSYNC.RECONVERGENT B1 ;  /* 0x0000000000017941 */ /* 0x001fea0003800200 */
.L_x_5:
[----:B------:R-:W-:Y:S02]  /*0bb0*/  IMAD.MOV.U32 R0, RZ, RZ, 0x37cbac00 ;  /* 0x37cbac00ff007424 */ /* 0x000fe400078e00ff */
[----:B------:R-:W-:Y:S01]  /*0bc0*/  FMUL R3, R2, R2 ;  /* 0x0000000202037220 */ /* 0x000fe20000400000 */
[----:B------:R-:W-:Y:S01]  /*0bd0*/  LOP3.LUT R8, R21, 0x1, RZ, 0xc0, !PT ;  /* 0x0000000115087812 */ /* 0x000fe200078ec0ff */
[----:B------:R-:W-:Y:S02]  /*0be0*/  IMAD.MOV.U32 R24, RZ, RZ, 0x3c0885e4 ;  /* 0x3c0885e4ff187424 */ /* 0x000fe400078e00ff */
[----:B------:R-:W-:Y:S01]  /*0bf0*/  FMUL R22, R22, R5 ;  /* 0x0000000516167220 */ /* 0x000fe20000400000 */
[----:B------:R-:W-:Y:S01]  /*0c00*/  FFMA R0, R3, R0, -0.0013887860113754868507 ;  /* 0xbab607ed03007423 */ /* 0x000fe20000000000 */
[----:B------:R-:W-:Y:S01]  /*0c10*/  ISETP.NE.U32.AND P0, PT, R8, 0x1, PT ;  /* 0x000000010800780c */ /* 0x000fe20003f05070 */
[----:B------:R-:W-:Y:S02]  /*0c20*/  VIADD R21, R21, 0x1 ;  /* 0x0000000115157836 */ /* 0x000fe40000000000 */
[----:B------:R-:W-:Y:S01]  /*0c30*/  IMAD.MOV.U32 R9, RZ, RZ, 0x3e2aaaa8 ;  /* 0x3e2aaaa8ff097424 */ /* 0x000fe200078e00ff */
[----:B------:R-:W-:-:S02]  /*0c40*/  FSEL R8, R0, -0.00019574658654164522886, P0 ;  /* 0xb94d415300087808 */ /* 0x000fc40000000000 */
[----:B------:R-:W-:Y:S02]  /*0c50*/  FSEL R24, R24, 0.041666727513074874878, !P0 ;  /* 0x3d2aaabb18187808 */ /* 0x000fe40004000000 */
[----:B------:R-:W-:Y:S02]  /*0c60*/  LOP3.LUT P1, RZ, R21, 0x2, RZ, 0xc0, !PT ;  /* 0x0000000215ff7812 */ /* 0x000fe4000782c0ff */
[----:B------:R-:W-:Y:S01]  /*0c70*/  FSEL R0, R2, 1, !P0 ;  /* 0x3f80000002007808 */ /* 0x000fe20004000000 */
[----:B------:R-:W-:Y:S01]  /*0c80*/  FFMA R8, R3, R8, R24 ;  /* 0x0000000803087223 */ /* 0x000fe20000000018 */
[----:B------:R-:W-:-:S03]  /*0c90*/  FSEL R21, -R9, -0.4999999701976776123, !P0 ;  /* 0xbeffffff09157808 */ /* 0x000fc60004000100 */
[C---:B------:R-:W-:Y:S02]  /*0ca0*/  FFMA R9, R3.reuse, R0, RZ ;  /* 0x0000000003097223 */ /* 0x040fe400000000ff */
[----:B------:R-:W-:-:S04]  /*0cb0*/  FFMA R8, R3, R8, R21 ;  /* 0x0000000803087223 */ /* 0x000fc80000000015 */
[----:B------:R-:W-:-:S04]  /*0cc0*/  FFMA R9, R9, R8, R0 ;  /* 0x0000000809097223 */ /* 0x000fc80000000000 */
[----:B------:R-:W-:-:S04]  /*0cd0*/  @P1 FADD R9, RZ, -R9 ;  /* 0x80000009ff091221 */ /* 0x000fc80000000000 */
[----:B------:R-:W-:-:S05]  /*0ce0*/  FFMA R10, R9, -R22, R10 ;  /* 0x80000016090a7223 */ /* 0x000fca000000000a */
[----:B------:R-:W-:-:S13]  /*0cf0*/  FSETP.GEU.AND P0, PT, R10, RZ, PT ;  /* 0x000000ff0a00720b */ /* 0x000fda0003f0e000 */
[----:B------:R-:W-:Y:S05]  /*0d00*/  @!P0 BRA `(.L_x_10) ;  /* 0x0000000000e88947 */ /* 0x000fea0003800000 */
[----:B------:R-:W0:Y:S02]  /*0d10*/  LDCU UR4, c[0x0][0x3b4] ;  /* 0x00007680ff0477ac */ /* 0x000e240008000800 */
[----:B0-----:R-:W-:-:S13]  /*0d20*/  FSETP.GE.AND P0, PT, R10, UR4, PT ;  /* 0x000000040a007c0b */ /* 0x001fda000bf06000 */
[----:B------:R-:W-:Y:S05]  /*0d30*/  @P0 BRA `(.L_x_11) ;  /* 0x0000000000bc0947 */ /* 0x000fea0003800000 */
[----:B------:R-:W-:Y:S01]  /*0d40*/  SHF.R.U32.HI R3, RZ, 0x2, R6 ;  /* 0x00000002ff037819 */ /* 0x000fe20000011606 */
[----:B------:R-:W-:Y:S02]  /*0d50*/  IMAD.SHL.U32 R0, R11, 0x10, RZ ;  /* 0x000000100b007824 */ /* 0x000fe400078e00ff */
[----:B------:R-:W-:Y:S01]  /*0d60*/  IMAD.MOV.U32 R21, RZ, RZ, 0x2f800000 ;  /* 0x2f800000ff157424 */ /* 0x000fe200078e00ff */
[----:B------:R-:W-:-:S05]  /*0d70*/  LOP3.LUT R3, R3, R6, RZ, 0x3c, !PT ;  /* 0x0000000603037212 */ /* 0x000fca00078e3cff */
[----:B------:R-:W-:-:S05]  /*0d80*/  IMAD.SHL.U32 R2, R3, 0x2, RZ ;  /* 0x0000000203027824 */ /* 0x000fca00078e00ff */
[----:B------:R-:W-:-:S04]  /*0d90*/  LOP3.LUT R0, R3, R2, R0, 0x96, !PT ;  /* 0x0000000203007212 */ /* 0x000fc800078e9600 */
[----:B------:R-:W-:-:S04]  /*0da0*/  LOP3.LUT R8, R0, R11, RZ, 0x3c, !PT ;  /* 0x0000000b00087212 */ /* 0x000fc800078e3cff */
[----:B------:R-:W-:-:S04]  /*0db0*/  IADD3 R0, PT, PT, R4, 0xb0f8a, R8 ;  /* 0x000b0f8a04007810 */ /* 0x000fc80007ffe008 */
[----:B------:R-:W-:-:S05]  /*0dc0*/  I2FP.F32.U32 R0, R0 ;  /* 0x0000000000007245 */ /* 0x000fca0000201000 */
[----:B------:R-:W-:-:S05]  /*0dd0*/  FFMA R0, R0, R21, 1.1641532182693481445e-10 ;  /* 0x2f00000000007423 */ /* 0x000fca0000000015 */
[----:B------:R-:W-:-:S13]  /*0de0*/  FSETP.GEU.AND P0, PT, R0, R7, PT ;  /* 0x000000070000720b */ /* 0x000fda0003f0e000 */
[----:B------:R-:W-:Y:S05]  /*0df0*/  @!P0 BRA `(.L_x_12) ;  /* 0x0000000000488947 */ /* 0x000fea0003800000 */
[----:B------:R-:W-:Y:S01]  /*0e00*/  SHF.R.U32.HI R3, RZ, 0x2, R20 ;  /* 0x00000002ff037819 */ /* 0x000fe20000011614 */
[----:B------:R-:W-:Y:S01]  /*0e10*/  IMAD.SHL.U32 R0, R8, 0x10, RZ ;  /* 0x0000001008007824 */ /* 0x000fe200078e00ff */
[----:B------:R-:W-:Y:S01]  /*0e20*/  UMOV UR4, 0x54442d18 ;  /* 0x54442d1800047882 */ /* 0x000fe20000000000 */
[----:B------:R-:W-:Y:S01]  /*0e30*/  VIADD R4, R4, 0x10974f ;  /* 0x0010974f04047836 */ /* 0x000fe20000000000 */
[----:B------:R-:W-:Y:S01]  /*0e40*/  LOP3.LUT R3, R3, R20, RZ, 0x3c, !PT ;  /* 0x0000001403037212 */ /* 0x000fe200078e3cff */
[----:B------:R-:W-:Y:S01]  /*0e50*/  UMOV UR5, 0x400921fb ;  /* 0x400921fb00057882 */ /* 0x000fe20000000000 */
[----:B------:R-:W-:Y:S02]  /*0e60*/  IMAD.MOV.U32 R6, RZ, RZ, R13 ;  /* 0x000000ffff067224 */ /* 0x000fe400078e000d */
[----:B------:R-:W-:Y:S02]  /*0e70*/  IMAD.MOV.U32 R20, RZ, RZ, R11 ;  /* 0x000000ffff147224 */ /* 0x000fe400078e000b */
[----:B------:R-:W-:-:S05]  /*0e80*/  IMAD.SHL.U32 R2, R3, 0x2, RZ ;  /* 0x0000000203027824 */ /* 0x000fca00078e00ff */
[----:B------:R-:W-:-:S04]  /*0e90*/  LOP3.LUT R3, R3, R2, R0, 0x96, !PT ;  /* 0x0000000203037212 */ /* 0x000fc800078e9600 */
[----:B------:R-:W-:-:S04]  /*0ea0*/  LOP3.LUT R9, R3, R8, RZ, 0x3c, !PT ;  /* 0x0000000803097212 */ /* 0x000fc800078e3cff */
[----:B------:R-:W-:-:S04]  /*0eb0*/  IADD3 R0, PT, PT, R9, R4, RZ ;  /* 0x0000000409007210 */ /* 0x000fc80007ffe0ff */
[----:B------:R-:W-:-:S05]  /*0ec0*/  I2FP.F32.U32 R0, R0 ;  /* 0x0000000000007245 */ /* 0x000fca0000201000 */
[----:B------:R-:W-:-:S04]  /*0ed0*/  FFMA R21, R0, R21, 1.1641532182693481445e-10 ;  /* 0x2f00000000157423 */ /* 0x000fc80000000015 */
[----:B------:R-:W0:Y:S02]  /*0ee0*/  F2F.F64.F32 R2, R21 ;  /* 0x0000001500027310 */ /* 0x000e240000201800 */
[----:B0-----:R-:W-:-:S06]  /*0ef0*/  DMUL R2, R2, UR4 ;  /* 0x0000000402027c28 */ /* 0x001fcc0008000000 */
[----:B------:R1:W2:Y:S01]  /*0f00*/  F2F.F32.F64 R0, R2 ;  /* 0x0000000200007310 */ /* 0x0002a20000301000 */
[----:B------:R-:W-:Y:S05]  /*0f10*/  BRA `(.L_x_13) ;  /* 0xfffffff000e87947 */ /* 0x000fea000383ffff */
.L_x_12:
[----:B------:R-:W-:Y:S05]  /*0f20*/  BSYNC.RECONVERGENT B0 ;  /* 0x0000000000007941 */ /* 0x000fea0003800200 */
.L_x_4:
[----:B------:R-:W0:Y:S01]  /*0f30*/  S2R R5, SR_LANEID ;  /* 0x0000000000057919 */ /* 0x000e220000000000 */
[----:B------:R-:W-:Y:S01]  /*0f40*/  VOTEU.ANY UR4, UPT, PT ;  /* 0x0000000000047886 */ /* 0x000fe200038e0100 */
[----:B------:R-:W1:Y:S01]  /*0f50*/  LDC.64 R2, c[0x0][0x398] ;  /* 0x0000e600ff027b82 */ /* 0x000e620000000a00 */
[----:B------:R-:W0:Y:S08]  /*0f60*/  FLO.U32 R0, UR4 ;  /* 0x0000000400007d00 */ /* 0x000e3000080e0000 */
[----:B------:R-:W1:Y:S01]  /*0f70*/  POPC R9, UR4 ;  /* 0x0000000400097d09 */ /* 0x000e620008000000 */
[----:B0-----:R-:W-:Y:S01]  /*0f80*/  ISETP.EQ.U32.AND P0, PT, R0, R5, PT ;  /* 0x000000050000720c */ /* 0x001fe20003f02070 */
[----:B------:R-:W0:Y:S01]  /*0f90*/  S2R R6, SR_LTMASK ;  /* 0x0000000000067919 */ /* 0x000e220000003900 */
[----:B------:R-:W2:Y:S11]  /*0fa0*/  LDC.64 R4, c[0x0][0x3a0] ;  /* 0x0000e800ff047b82 */ /* 0x000eb60000000a00 */
[----:B-1----:R-:W3:Y:S01]  /*0fb0*/  @P0 ATOMG.E.ADD.STRONG.GPU PT, R3, desc[UR6][R2.64], R9 ;  /* 0x80000009020309a8 */ /* 0x002ee200081ef106 */
[----:B0-----:R-:W-:-:S06]  /*0fc0*/  LOP3.LUT R6, R6, UR4, RZ, 0xc0, !PT ;  /* 0x0000000406067c12 */ /* 0x001fcc000f8ec0ff */
[----:B------:R-:W0:Y:S01]  /*0fd0*/  POPC R6, R6 ;  /* 0x0000000600067309 */ /* 0x000e220000000000 */
[----:B---3--:R-:W0:Y:S02]  /*0fe0*/  SHFL.IDX PT, R7, R3, R0, 0x1f ;  /* 0x00001f0003077589 */ /* 0x008e2400000e0000 */
[----:B0-----:R-:W-:-:S04]  /*0ff0*/  IMAD.IADD R7, R7, 0x1, R6 ;  /* 0x0000000107077824 */ /* 0x001fc800078e0206 */
[----:B--2---:R-:W-:-:S05]  /*1000*/  IMAD.WIDE R4, R7, 0x4, R4 ;  /* 0x0000000407047825 */ /* 0x004fca00078e0204 */
[----:B------:R-:W-:Y:S01]  /*1010*/  STG.E desc[UR6][R4.64], R10 ;  /* 0x0000000a04007986 */ /* 0x000fe2000c101906 */
[----:B------:R-:W-:Y:S05]  /*1020*/  EXIT ;  /* 0x000000000000794d */ /* 0x000fea0003800000 */
.L_x_11:
[----:B------:R-:W0:Y:S01]  /*1030*/  S2R R0, SR_LANEID ;  /* 0x0000000000007919 */ /* 0x000e220000000000 */
[----:B------:R-:W1:Y:S01]  /*1040*/  LDC.64 R2, c[0x0][0x390] ;  /* 0x0000e400ff027b82 */ /* 0x000e620000000a00 */
[----:B------:R-:W-:Y:S02]  /*1050*/  VOTEU.ANY UR4, UPT, PT ;  /* 0x0000000000047886 */ /* 0x000fe400038e0100 */
[----:B------:R-:W-:Y:S02]  /*1060*/  UFLO.U32 UR5, UR4 ;  /* 0x00000004000572bd */ /* 0x000fe400080e0000 */
[----:B------:R-:W1:Y:S04]  /*1070*/  POPC R5, UR4 ;  /* 0x0000000400057d09 */ /* 0x000e680008000000 */
[----:B0-----:R-:W-:-:S13]  /*1080*/  ISETP.EQ.U32.AND P0, PT, R0, UR5, PT ;  /* 0x0000000500007c0c */ /* 0x001fda000bf02070 */
[----:B-1----:R-:W-:Y:S01]  /*1090*/  @P0 REDG.E.ADD.STRONG.GPU desc[UR6][R2.64], R5 ;  /* 0x000000050200098e */ /* 0x002fe2000c12e106 */
[----:B------:R-:W-:Y:S05]  /*10a0*/  EXIT ;  /* 0x000000000000794d */ /* 0x000fea0003800000 */
.L_x_10:
        /* <DEDUP_REMOVED lines=8> */
        .weak           $__internal_0_$__cuda_sm20_rcp_rn_f32_slowpath
        .type           $__internal_0_$__cuda_sm20_rcp_rn_f32_slowpath,@function
        .size           $__internal_0_$__cuda_sm20_rcp_rn_f32_slowpath,($__internal_1_$__cuda_sm3x_div_rn_noftz_f32_slowpath - $__internal_0_$__cuda_sm20_rcp_rn_f32_slowpath)
$__internal_0_$__cuda_sm20_rcp_rn_f32_slowpath:
[----:B------:R-:W0:Y:S02]  /*1130*/  LDC R0, c[0x0][0x3a8] ;  /* 0x0000ea00ff007b82 */ /* 0x000e240000000800 */
[----:B0-----:R-:W-:-:S05]  /*1140*/  IMAD.SHL.U32 R5, R0, 0x2, RZ ;  /* 0x0000000200057824 */ /* 0x001fca00078e00ff */
[----:B------:R-:W-:-:S04]  /*1150*/  SHF.R.U32.HI R3, RZ, 0x18, R5 ;  /* 0x00000018ff037819 */ /* 0x000fc80000011605 */
[----:B------:R-:W-:-:S13]  /*1160*/  ISETP.NE.U32.AND P0, PT, R3, RZ, PT ;  /* 0x000000ff0300720c */ /* 0x000fda0003f05070 */
[----:B------:R-:W-:Y:S05]  /*1170*/  @P0 BRA `(.L_x_14) ;  /* 0x0000000000280947 */ /* 0x000fea0003800000 */
[----:B------:R-:W-:-:S13]  /*1180*/  ISETP.NE.AND P0, PT, R5, RZ, PT ;  /* 0x000000ff0500720c */ /* 0x000fda0003f05270 */
[----:B------:R2:W3:Y:S01]  /*1190*/  @!P0 MUFU.RCP R3, R0 ;  /* 0x0000000000038308 */ /* 0x0004e20000001000 */
[----:B------:R-:W-:Y:S05]  /*11a0*/  @!P0 BRA `(.L_x_15) ;  /* 0x0000000000a48947 */ /* 0x000fea0003800000 */
[----:B------:R-:W-:-:S04]  /*11b0*/  FFMA R5, R0, 1.84467440737095516160e+19, RZ ;  /* 0x5f80000000057823 */ /* 0x000fc800000000ff */
[----:B--2---:R-:W3:Y:S02]  /*11c0*/  MUFU.RCP R0, R5 ;  /* 0x0000000500007308 */ /* 0x004ee40000001000 */
[----:B---3--:R-:W-:-:S04]  /*11d0*/  FFMA R3, R5, R0, -1 ;  /* 0xbf80000005037423 */ /* 0x008fc80000000000 */
[----:B------:R-:W-:-:S04]  /*11e0*/  FADD.FTZ R3, -R3, -RZ ;  /* 0x800000ff03037221 */ /* 0x000fc80000010100 */
[----:B------:R-:W-:-:S04]  /*11f0*/  FFMA R0, R0, R3, R0 ;  /* 0x0000000300007223 */ /* 0x000fc80000000000 */
[----:B------:R-:W-:Y:S01]  /*1200*/  FFMA R3, R0, 1.84467440737095516160e+19, RZ ;  /* 0x5f80000000037823 */ /* 0x000fe200000000ff */
[----:B------:R-:W-:Y:S06]  /*1210*/  BRA `(.L_x_15) ;  /* 0x0000000000887947 */ /* 0x000fec0003800000 */
.L_x_14:
[----:B------:R-:W-:-:S05]  /*1220*/  VIADD R5, R3, 0xffffff03 ;  /* 0xffffff0303057836 */ /* 0x000fca0000000000 */
[----:B------:R-:W-:-:S13]  /*1230*/  ISETP.GT.U32.AND P0, PT, R5, 0x1, PT ;  /* 0x000000010500780c */ /* 0x000fda0003f04070 */
[----:B------:R-:W-:Y:S05]  /*1240*/  @P0 BRA `(.L_x_16) ;  /* 0x0000000000780947 */ /* 0x000fea0003800000 */
[----:B------:R-:W-:Y:S01]  /*1250*/  LOP3.LUT R7, R0, 0x7fffff, RZ, 0xc0, !PT ;  /* 0x007fffff00077812 */ /* 0x000fe200078ec0ff */
[----:B------:R-:W-:Y:S02]  /*1260*/  IMAD.MOV.U32 R14, RZ, RZ, 0x3 ;  /* 0x00000003ff0e7424 */ /* 0x000fe400078e00ff */
[----:B------:R-:W-:Y:S01]  /*1270*/  VIADD R3, R3, 0xffffff04 ;  /* 0xffffff0403037836 */ /* 0x000fe20000000000 */
[----:B------:R-:W-:Y:S02]  /*1280*/  LOP3.LUT R7, R7, 0x3f800000, RZ, 0xfc, !PT ;  /* 0x3f80000007077812 */ /* 0x000fe400078efcff */
[----:B------:R-:W-:Y:S02]  /*1290*/  SHF.L.U32 R13, R14, R5, RZ ;  /* 0x000000050e0d7219 */ /* 0x000fe400000006ff */
[----:B------:R-:W0:Y:S02]  /*12a0*/  MUFU.RCP R8, R7 ;  /* 0x0000000700087308 */ /* 0x000e240000001000 */
[----:B0-----:R-:W-:-:S04]  /*12b0*/  FFMA R10, R7, R8, -1 ;  /* 0xbf800000070a7423 */ /* 0x001fc80000000008 */
[----:B------:R-:W-:-:S04]  /*12c0*/  FADD.FTZ R11, -R10, -RZ ;  /* 0x800000ff0a0b7221 */ /* 0x000fc80000010100 */
[CCC-:B------:R-:W-:Y:S01]  /*12d0*/  FFMA.RM R10, R8.reuse, R11.reuse, R8.reuse ;  /* 0x0000000b080a7223 */ /* 0x1c0fe20000004008 */
[----:B------:R-:W-:-:S04]  /*12e0*/  FFMA.RP R11, R8, R11, R8 ;  /* 0x0000000b080b7223 */ /* 0x000fc80000008008 */
[C---:B------:R-:W-:Y:S02]  /*12f0*/  LOP3.LUT R8, R10.reuse, 0x7fffff, RZ, 0xc0, !PT ;  /* 0x007fffff0a087812 */ /* 0x040fe400078ec0ff */
[----:B------:R-:W-:Y:S02]  /*1300*/  FSETP.NEU.FTZ.AND P0, PT, R10, R11, PT ;  /* 0x0000000b0a00720b */ /* 0x000fe40003f1d000 */
[----:B------:R-:W-:Y:S02]  /*1310*/  LOP3.LUT R8, R8, 0x800000, RZ, 0xfc, !PT ;  /* 0x0080000008087812 */ /* 0x000fe400078efcff */
[----:B------:R-:W-:Y:S02]  /*1320*/  SEL R10, RZ, 0xffffffff, !P0 ;  /* 0xffffffffff0a7807 */ /* 0x000fe40004000000 */
[----:B------:R-:W-:Y:S02]  /*1330*/  LOP3.LUT R14, R13, R8, RZ, 0xc0, !PT ;  /* 0x000000080d0e7212 */ /* 0x000fe400078ec0ff */
[----:B------:R-:W-:Y:S01]  /*1340*/  SHF.R.U32.HI R3, RZ, R3, R8 ;  /* 0x00000003ff037219 */ /* 0x000fe20000011608 */
[----:B------:R-:W-:Y:S01]  /*1350*/  IMAD.MOV R10, RZ, RZ, -R10 ;  /* 0x000000ffff0a7224 */ /* 0x000fe200078e0a0a */
[----:B------:R-:W-:-:S04]  /*1360*/  SHF.R.U32.HI R14, RZ, R5, R14 ;  /* 0x00000005ff0e7219 */ /* 0x000fc8000001160e */
[----:B------:R-:W-:Y:S02]  /*1370*/  LOP3.LUT P1, RZ, R10, R5, R8, 0xf8, !PT ;  /* 0x000000050aff7212 */ /* 0x000fe4000782f808 */
[C---:B------:R-:W-:Y:S02]  /*1380*/  LOP3.LUT P0, RZ, R14.reuse, 0x1, RZ, 0xc0, !PT ;  /* 0x000000010eff7812 */ /* 0x040fe4000780c0ff */
[----:B------:R-:W-:-:S04]  /*1390*/  LOP3.LUT P2, RZ, R14, 0x2, RZ, 0xc0, !PT ;  /* 0x000000020eff7812 */ /* 0x000fc8000784c0ff */
[----:B------:R-:W-:Y:S02]  /*13a0*/  PLOP3.LUT P0, PT, P0, P1, P2, 0xe0, 0x0 ;  /* 0x000000000000781c */ /* 0x000fe40000703c20 */
[----:B------:R-:W-:Y:S02]  /*13b0*/  LOP3.LUT P1, RZ, R0, 0x7fffff, RZ, 0xc0, !PT ;  /* 0x007fffff00ff7812 */ /* 0x000fe4000782c0ff */
[----:B------:R-:W-:-:S05]  /*13c0*/  SEL R5, RZ, 0x1, !P0 ;  /* 0x00000001ff057807 */ /* 0x000fca0004000000 */
[----:B------:R-:W-:-:S05]  /*13d0*/  IMAD.MOV R5, RZ, RZ, -R5 ;  /* 0x000000ffff057224 */ /* 0x000fca00078e0a05 */
[----:B------:R-:W-:-:S13]  /*13e0*/  ISETP.GE.AND P0, PT, R5, RZ, PT ;  /* 0x000000ff0500720c */ /* 0x000fda0003f06270 */
[----:B------:R-:W-:-:S05]  /*13f0*/  @!P0 VIADD R3, R3, 0x1 ;  /* 0x0000000103038836 */ /* 0x000fca0000000000 */
[----:B------:R-:W-:-:S04]  /*1400*/  @!P1 SHF.L.U32 R3, R3, 0x1, RZ ;  /* 0x0000000103039819 */ /* 0x000fc800000006ff */
[----:B------:R-:W-:Y:S01]  /*1410*/  LOP3.LUT R3, R3, 0x80000000, R0, 0xf8, !PT ;  /* 0x8000000003037812 */ /* 0x000fe200078ef800 */
[----:B------:R-:W-:Y:S06]  /*1420*/  BRA `(.L_x_15) ;  /* 0x0000000000047947 */ /* 0x000fec0003800000 */
.L_x_16:
[----:B------:R0:W1:Y:S02]  /*1430*/  MUFU.RCP R3, R0 ;  /* 0x0000000000037308 */ /* 0x0000640000001000 */
.L_x_15:
[----:B-1-3--:R-:W-:Y:S02]  /*1440*/  IMAD.MOV.U32 R5, RZ, RZ, R3 ;  /* 0x000000ffff057224 */ /* 0x00afe400078e0003 */
[----:B------:R-:W-:-:S04]  /*1450*/  IMAD.MOV.U32 R3, RZ, RZ, 0x0 ;  /* 0x00000000ff037424 */ /* 0x000fc800078e00ff */
[----:B0-2---:R-:W-:Y:S05]  /*1460*/  RET.REL.NODEC R2 `(_Z11neutron_gpuiPiS_S_Pfffff) ;  /* 0xffffffe802e47950 */ /* 0x005fea0003c3ffff */
        .weak           $__internal_1_$__cuda_sm3x_div_rn_noftz_f32_slowpath
        .type           $__internal_1_$__cuda_sm3x_div_rn_noftz_f32_slowpath,@function
        .size           $__internal_1_$__cuda_sm3x_div_rn_noftz_f32_slowpath,(.L_x_27 - $__internal_1_$__cuda_sm3x_div_rn_noftz_f32_slowpath)
$__internal_1_$__cuda_sm3x_div_rn_noftz_f32_slowpath:
[----:B------:R-:W0:Y:S08]  /*1470*/  LDC.64 R2, c[0x0][0x3a8] ;  /* 0x0000ea00ff027b82 */ /* 0x000e300000000a00 */
[----:B------:R-:W1:Y:S08]  /*1480*/  LDC R11, c[0x0][0x3ac] ;  /* 0x0000eb00ff0b7b82 */ /* 0x000e700000000800 */
[----:B------:R-:W2:Y:S01]  /*1490*/  LDC R14, c[0x0][0x3a8] ;  /* 0x0000ea00ff0e7b82 */ /* 0x000ea20000000800 */
[----:B0-----:R-:W-:-:S02]  /*14a0*/  SHF.R.U32.HI R7, RZ, 0x17, R2 ;  /* 0x00000017ff077819 */ /* 0x001fc40000011602 */
[----:B------:R-:W-:Y:S02]  /*14b0*/  SHF.R.U32.HI R0, RZ, 0x17, R3 ;  /* 0x00000017ff007819 */ /* 0x000fe40000011603 */
[----:B------:R-:W-:Y:S02]  /*14c0*/  LOP3.LUT R10, R7, 0xff, RZ, 0xc0, !PT ;  /* 0x000000ff070a7812 */ /* 0x000fe400078ec0ff */
[----:B------:R-:W-:-:S03]  /*14d0*/  LOP3.LUT R0, R0, 0xff, RZ, 0xc0, !PT ;  /* 0x000000ff00007812 */ /* 0x000fc600078ec0ff */
[----:B------:R-:W-:Y:S02]  /*14e0*/  VIADD R15, R10, 0xffffffff ;  /* 0xffffffff0a0f7836 */ /* 0x000fe40000000000 */
[----:B------:R-:W-:-:S03]  /*14f0*/  VIADD R13, R0, 0xffffffff ;  /* 0xffffffff000d7836 */ /* 0x000fc60000000000 */
[----:B------:R-:W-:-:S04]  /*1500*/  ISETP.GT.U32.AND P0, PT, R15, 0xfd, PT ;  /* 0x000000fd0f00780c */ /* 0x000fc80003f04070 */
[----:B------:R-:W-:-:S13]  /*1510*/  ISETP.GT.U32.OR P0, PT, R13, 0xfd, P0 ;  /* 0x000000fd0d00780c */ /* 0x000fda0000704470 */
[----:B------:R-:W-:Y:S01]  /*1520*/  @!P0 IMAD.MOV.U32 R7, RZ, RZ, RZ ;  /* 0x000000ffff078224 */ /* 0x000fe200078e00ff */
[----:B-12---:R-:W-:Y:S06]  /*1530*/  @!P0 BRA `(.L_x_17) ;  /* 0x00000000005c8947 */ /* 0x006fec0003800000 */
[----:B------:R-:W-:Y:S02]  /*1540*/  FSETP.GTU.FTZ.AND P0, PT, |R3|, +INF , PT ;  /* 0x7f8000000300780b */ /* 0x000fe40003f1c200 */
[----:B------:R-:W-:-:S04]  /*1550*/  FSETP.GTU.FTZ.AND P1, PT, |R2|, +INF , PT ;  /* 0x7f8000000200780b */ /* 0x000fc80003f3c200 */
[----:B------:R-:W-:-:S13]  /*1560*/  PLOP3.LUT P0, PT, P0, P1, PT, 0xf8, 0x8f ;  /* 0x00000000008f781c */ /* 0x000fda0000703f70 */
[----:B------:R-:W-:Y:S05]  /*1570*/  @P0 BRA `(.L_x_18) ;  /* 0x0000000400440947 */ /* 0x000fea0003800000 */
[----:B------:R-:W-:-:S13]  /*1580*/  LOP3.LUT P0, RZ, R14, 0x7fffffff, R11, 0xc8, !PT ;  /* 0x7fffffff0eff7812 */ /* 0x000fda000780c80b */
[----:B------:R-:W-:Y:S05]  /*1590*/  @!P0 BRA `(.L_x_19) ;  /* 0x0000000400348947 */ /* 0x000fea0003800000 */
[C---:B------:R-:W-:Y:S02]  /*15a0*/  FSETP.NEU.FTZ.AND P2, PT, |R3|.reuse, +INF , PT ;  /* 0x7f8000000300780b */ /* 0x040fe40003f5d200 */
[----:B------:R-:W-:Y:S02]  /*15b0*/  FSETP.NEU.FTZ.AND P0, PT, |R2|, +INF , PT ;  /* 0x7f8000000200780b */ /* 0x000fe40003f1d200 */
[----:B------:R-:W-:-:S11]  /*15c0*/  FSETP.NEU.FTZ.AND P1, PT, |R3|, +INF , PT ;  /* 0x7f8000000300780b */ /* 0x000fd60003f3d200 */
[----:B------:R-:W-:Y:S05]  /*15d0*/  @!P0 BRA !P2, `(.L_x_19) ;  /* 0x0000000400248947 */ /* 0x000fea0005000000 */
[----:B------:R-:W-:-:S04]  /*15e0*/  LOP3.LUT P2, RZ, R11, 0x7fffffff, RZ, 0xc0, !PT ;  /* 0x7fffffff0bff7812 */ /* 0x000fc8000784c0ff */
[----:B------:R-:W-:-:S13]  /*15f0*/  PLOP3.LUT P0, PT, P0, P2, PT, 0x2f, 0xf2 ;  /* 0x0000000000f2781c */ /* 0x000fda0000704577 */
[----:B------:R-:W-:Y:S05]  /*1600*/  @P0 BRA `(.L_x_20) ;  /* 0x0000000400100947 */ /* 0x000fea0003800000 */
[----:B------:R-:W-:-:S04]  /*1610*/  LOP3.LUT P0, RZ, R14, 0x7fffffff, RZ, 0xc0, !PT ;  /* 0x7fffffff0eff7812 */ /* 0x000fc8000780c0ff */
[----:B------:R-:W-:-:S13]  /*1620*/  PLOP3.LUT P0, PT, P1, P0, PT, 0x2f, 0xf2 ;  /* 0x0000000000f2781c */ /* 0x000fda0000f00577 */
[----:B------:R-:W-:Y:S05]  /*1630*/  @P0 BRA `(.L_x_21) ;  /* 0x0000000000f80947 */ /* 0x000fea0003800000 */
[----:B------:R-:W-:Y:S02]  /*1640*/  ISETP.GE.AND P0, PT, R13, RZ, PT ;  /* 0x000000ff0d00720c */ /* 0x000fe40003f06270 */
[----:B------:R-:W-:-:S11]  /*1650*/  ISETP.GE.AND P1, PT, R15, RZ, PT ;  /* 0x000000ff0f00720c */ /* 0x000fd60003f26270 */
[----:B------:R-:W-:Y:S02]  /*1660*/  @P0 IMAD.MOV.U32 R7, RZ, RZ, RZ ;  /* 0x000000ffff070224 */ /* 0x000fe400078e00ff */
[----:B------:R-:W-:Y:S01]  /*1670*/  @!P0 FFMA R11, R3, 1.84467440737095516160e+19, RZ ;  /* 0x5f800000030b8823 */ /* 0x000fe200000000ff */
[----:B------:R-:W-:Y:S02]  /*1680*/  @!P0 IMAD.MOV.U32 R7, RZ, RZ, -0x40 ;  /* 0xffffffc0ff078424 */ /* 0x000fe400078e00ff */
[----:B------:R-:W-:Y:S02]  /*1690*/  @!P1 FFMA R14, R2, 1.84467440737095516160e+19, RZ ;  /* 0x5f800000020e9823 */ /* 0x000fe400000000ff */
[----:B------:R-:W-:-:S07]  /*16a0*/  @!P1 VIADD R7, R7, 0x40 ;  /* 0x0000004007079836 */ /* 0x000fce0000000000 */
.L_x_17:
[----:B------:R-:W-:Y:S01]  /*16b0*/  LEA R3, R10, 0xc0800000, 0x17 ;  /* 0xc08000000a037811 */ /* 0x000fe200078eb8ff */
[----:B------:R-:W-:-:S04]  /*16c0*/  VIADD R2, R0, 0xffffff81 ;  /* 0xffffff8100027836 */ /* 0x000fc80000000000 */
[----:B------:R-:W-:Y:S01]  /*16d0*/  IMAD.IADD R3, R14, 0x1, -R3 ;  /* 0x000000010e037824 */ /* 0x000fe200078e0a03 */
[C---:B------:R-:W-:Y:S01]  /*16e0*/  IADD3 R10, PT, PT, R2.reuse, 0x7f, -R10 ;  /* 0x0000007f020a7810 */ /* 0x040fe20007ffe80a */
[----:B------:R-:W-:Y:S02]  /*16f0*/  IMAD R0, R2, -0x800000, R11 ;  /* 0xff80000002007824 */ /* 0x000fe400078e020b */
[----:B------:R-:W0:Y:S01]  /*1700*/  MUFU.RCP R13, R3 ;  /* 0x00000003000d7308 */ /* 0x000e220000001000 */
[----:B------:R-:W-:Y:S01]  /*1710*/  FADD.FTZ R15, -R3, -RZ ;  /* 0x800000ff030f7221 */ /* 0x000fe20000010100 */
[----:B------:R-:W-:-:S03]  /*1720*/  IADD3 R7, PT, PT, R10, R7, RZ ;  /* 0x000000070a077210 */ /* 0x000fc60007ffe0ff */
[----:B0-----:R-:W-:-:S04]  /*1730*/  FFMA R14, R13, R15, 1 ;  /* 0x3f8000000d0e7423 */ /* 0x001fc8000000000f */
[----:B------:R-:W-:-:S04]  /*1740*/  FFMA R16, R13, R14, R13 ;  /* 0x0000000e0d107223 */ /* 0x000fc8000000000d */
[----:B------:R-:W-:-:S04]  /*1750*/  FFMA R11, R0, R16, RZ ;  /* 0x00000010000b7223 */ /* 0x000fc800000000ff */
[----:B------:R-:W-:-:S04]  /*1760*/  FFMA R14, R15, R11, R0 ;  /* 0x0000000b0f0e7223 */ /* 0x000fc80000000000 */
[----:B------:R-:W-:-:S04]  /*1770*/  FFMA R11, R16, R14, R11 ;  /* 0x0000000e100b7223 */ /* 0x000fc8000000000b */
[----:B------:R-:W-:-:S04]  /*1780*/  FFMA R14, R15, R11, R0 ;  /* 0x0000000b0f0e7223 */ /* 0x000fc80000000000 */
[----:B------:R-:W-:-:S05]  /*1790*/  FFMA R0, R16, R14, R11 ;  /* 0x0000000e10007223 */ /* 0x000fca000000000b */
[----:B------:R-:W-:-:S04]  /*17a0*/  SHF.R.U32.HI R2, RZ, 0x17, R0 ;  /* 0x00000017ff027819 */ /* 0x000fc80000011600 */
[----:B------:R-:W-:-:S05]  /*17b0*/  LOP3.LUT R2, R2, 0xff, RZ, 0xc0, !PT ;  /* 0x000000ff02027812 */ /* 0x000fca00078ec0ff */
[----:B------:R-:W-:-:S04]  /*17c0*/  IMAD.IADD R13, R2, 0x1, R7 ;  /* 0x00000001020d7824 */ /* 0x000fc800078e0207 */
[----:B------:R-:W-:-:S05]  /*17d0*/  VIADD R2, R13, 0xffffffff ;  /* 0xffffffff0d027836 */ /* 0x000fca0000000000 */
[----:B------:R-:W-:-:S13]  /*17e0*/  ISETP.GE.U32.AND P0, PT, R2, 0xfe, PT ;  /* 0x000000fe0200780c */ /* 0x000fda0003f06070 */
[----:B------:R-:W-:Y:S05]  /*17f0*/  @!P0 BRA `(.L_x_22) ;  /* 0x0000000000808947 */ /* 0x000fea0003800000 */
[----:B------:R-:W-:-:S13]  /*1800*/  ISETP.GT.AND P0, PT, R13, 0xfe, PT ;  /* 0x000000fe0d00780c */ /* 0x000fda0003f04270 */
[----:B------:R-:W-:Y:S05]  /*1810*/  @P0 BRA `(.L_x_23) ;  /* 0x00000000006c0947 */ /* 0x000fea0003800000 */
[----:B------:R-:W-:-:S13]  /*1820*/  ISETP.GE.AND P0, PT, R13, 0x1, PT ;  /* 0x000000010d00780c */ /* 0x000fda0003f06270 */
[----:B------:R-:W-:Y:S05]  /*1830*/  @P0 BRA `(.L_x_24) ;  /* 0x0000000000980947 */ /* 0x000fea0003800000 */
[----:B------:R-:W-:Y:S02]  /*1840*/  ISETP.GE.AND P0, PT, R13, -0x18, PT ;  /* 0xffffffe80d00780c */ /* 0x000fe40003f06270 */
[----:B------:R-:W-:-:S11]  /*1850*/  LOP3.LUT R0, R0, 0x80000000, RZ, 0xc0, !PT ;  /* 0x8000000000007812 */ /* 0x000fd600078ec0ff */
[----:B------:R-:W-:Y:S05]  /*1860*/  @!P0 BRA `(.L_x_24) ;  /* 0x00000000008c8947 */ /* 0x000fea0003800000 */
[CCC-:B------:R-:W-:Y:S01]  /*1870*/  FFMA.RZ R2, R16.reuse, R14.reuse, R11.reuse ;  /* 0x0000000e10027223 */ /* 0x1c0fe2000000c00b */
[C---:B------:R-:W-:Y:S02]  /*1880*/  VIADD R10, R13.reuse, 0x20 ;  /* 0x000000200d0a7836 */ /* 0x040fe40000000000 */
[-CC-:B------:R-:W-:Y:S01]  /*1890*/  FFMA.RM R3, R16, R14.reuse, R11.reuse ;  /* 0x0000000e10037223 */ /* 0x180fe2000000400b */
[C---:B------:R-:W-:Y:S02]  /*18a0*/  ISETP.NE.AND P2, PT, R13.reuse, RZ, PT ;  /* 0x000000ff0d00720c */ /* 0x040fe40003f45270 */
[----:B------:R-:W-:Y:S01]  /*18b0*/  LOP3.LUT R7, R2, 0x7fffff, RZ, 0xc0, !PT ;  /* 0x007fffff02077812 */ /* 0x000fe200078ec0ff */
[----:B------:R-:W-:Y:S01]  /*18c0*/  FFMA.RP R2, R16, R14, R11 ;  /* 0x0000000e10027223 */ /* 0x000fe2000000800b */
[----:B------:R-:W-:Y:S01]  /*18d0*/  IMAD.MOV R11, RZ, RZ, -R13 ;  /* 0x000000ffff0b7224 */ /* 0x000fe200078e0a0d */
[----:B------:R-:W-:Y:S02]  /*18e0*/  ISETP.NE.AND P1, PT, R13, RZ, PT ;  /* 0x000000ff0d00720c */ /* 0x000fe40003f25270 */
[----:B------:R-:W-:-:S02]  /*18f0*/  LOP3.LUT R7, R7, 0x800000, RZ, 0xfc, !PT ;  /* 0x0080000007077812 */ /* 0x000fc400078efcff */
[----:B------:R-:W-:Y:S02]  /*1900*/  FSETP.NEU.FTZ.AND P0, PT, R2, R3, PT ;  /* 0x000000030200720b */ /* 0x000fe40003f1d000 */
[----:B------:R-:W-:Y:S02]  /*1910*/  SHF.L.U32 R10, R7, R10, RZ ;  /* 0x0000000a070a7219 */ /* 0x000fe400000006ff */
[----:B------:R-:W-:Y:S02]  /*1920*/  SEL R2, R11, RZ, P2 ;  /* 0x000000ff0b027207 */ /* 0x000fe40001000000 */
[----:B------:R-:W-:Y:S02]  /*1930*/  ISETP.NE.AND P1, PT, R10, RZ, P1 ;  /* 0x000000ff0a00720c */ /* 0x000fe40000f25270 */
[----:B------:R-:W-:Y:S02]  /*1940*/  SHF.R.U32.HI R2, RZ, R2, R7 ;  /* 0x00000002ff027219 */ /* 0x000fe40000011607 */
[----:B------:R-:W-:-:S02]  /*1950*/  PLOP3.LUT P0, PT, P0, P1, PT, 0xf8, 0x8f ;  /* 0x00000000008f781c */ /* 0x000fc40000703f70 */
[----:B------:R-:W-:Y:S02]  /*1960*/  SHF.R.U32.HI R10, RZ, 0x1, R2 ;  /* 0x00000001ff0a7819 */ /* 0x000fe40000011602 */
[----:B------:R-:W-:-:S04]  /*1970*/  SEL R3, RZ, 0x1, !P0 ;  /* 0x00000001ff037807 */ /* 0x000fc80004000000 */
[----:B------:R-:W-:-:S04]  /*1980*/  LOP3.LUT R3, R3, 0x1, R10, 0xf8, !PT ;  /* 0x0000000103037812 */ /* 0x000fc800078ef80a */
[----:B------:R-:W-:-:S05]  /*1990*/  LOP3.LUT R3, R3, R2, RZ, 0xc0, !PT ;  /* 0x0000000203037212 */ /* 0x000fca00078ec0ff */
[----:B------:R-:W-:-:S05]  /*19a0*/  IMAD.IADD R3, R10, 0x1, R3 ;  /* 0x000000010a037824 */ /* 0x000fca00078e0203 */
[----:B------:R-:W-:Y:S01]  /*19b0*/  LOP3.LUT R0, R3, R0, RZ, 0xfc, !PT ;  /* 0x0000000003007212 */ /* 0x000fe200078efcff */
[----:B------:R-:W-:Y:S06]  /*19c0*/  BRA `(.L_x_24) ;  /* 0x0000000000347947 */ /* 0x000fec0003800000 */
.L_x_23:
[----:B------:R-:W-:-:S04]  /*19d0*/  LOP3.LUT R0, R0, 0x80000000, RZ, 0xc0, !PT ;  /* 0x8000000000007812 */ /* 0x000fc800078ec0ff */
[----:B------:R-:W-:Y:S01]  /*19e0*/  LOP3.LUT R0, R0, 0x7f800000, RZ, 0xfc, !PT ;  /* 0x7f80000000007812 */ /* 0x000fe200078efcff */
[----:B------:R-:W-:Y:S06]  /*19f0*/  BRA `(.L_x_24) ;  /* 0x0000000000287947 */ /* 0x000fec0003800000 */
.L_x_22:
[----:B------:R-:W-:Y:S01]  /*1a00*/  IMAD R0, R7, 0x800000, R0 ;  /* 0x0080000007007824 */ /* 0x000fe200078e0200 */
[----:B------:R-:W-:Y:S06]  /*1a10*/  BRA `(.L_x_24) ;  /* 0x0000000000207947 */ /* 0x000fec0003800000 */
.L_x_21:
[----:B------:R-:W-:-:S04]  /*1a20*/  LOP3.LUT R0, R14, 0x80000000, R11, 0x48, !PT ;  /* 0x800000000e007812 */ /* 0x000fc800078e480b */
[----:B------:R-:W-:Y:S01]  /*1a30*/  LOP3.LUT R0, R0, 0x7f800000, RZ, 0xfc, !PT ;  /* 0x7f80000000007812 */ /* 0x000fe200078efcff */
[----:B------:R-:W-:Y:S06]  /*1a40*/  BRA `(.L_x_24) ;  /* 0x0000000000147947 */ /* 0x000fec0003800000 */
.L_x_20:
[----:B------:R-:W-:Y:S01]  /*1a50*/  LOP3.LUT R0, R14, 0x80000000, R11, 0x48, !PT ;  /* 0x800000000e007812 */ /* 0x000fe200078e480b */
[----:B------:R-:W-:Y:S06]  /*1a60*/  BRA `(.L_x_24) ;  /* 0x00000000000c7947 */ /* 0x000fec0003800000 */
.L_x_19:
[----:B------:R-:W0:Y:S01]  /*1a70*/  MUFU.RSQ R0, -QNAN ;  /* 0xffc0000000007908 */ /* 0x000e220000001400 */
[----:B------:R-:W-:Y:S05]  /*1a80*/  BRA `(.L_x_24) ;  /* 0x0000000000047947 */ /* 0x000fea0003800000 */
.L_x_18:
[----:B------:R-:W-:-:S07]  /*1a90*/  FADD.FTZ R0, R3, R2 ;  /* 0x0000000203007221 */ /* 0x000fce0000010000 */
.L_x_24:
[----:B------:R-:W-:Y:S02]  /*1aa0*/  IMAD.MOV.U32 R2, RZ, RZ, R8 ;  /* 0x000000ffff027224 */ /* 0x000fe400078e0008 */
[----:B------:R-:W-:-:S04]  /*1ab0*/  IMAD.MOV.U32 R3, RZ, RZ, 0x0 ;  /* 0x00000000ff037424 */ /* 0x000fc800078e00ff */
[----:B0-----:R-:W-:Y:S05]  /*1ac0*/  RET.REL.NODEC R2 `(_Z11neutron_gpuiPiS_S_Pfffff) ;  /* 0xffffffe4024c7950 */ /* 0x001fea0003c3ffff */
.L_x_25:
        /* <DEDUP_REMOVED lines=11> */
.L_x_27:


//--------------------- .nv.global.init           --------------------------
	.section	.nv.global.init,"aw",@progbits
	.align	4
.nv.global.init:
	.type		__cudart_i2opi_f,@object
	.size		__cudart_i2opi_f,(mrg32k3aM1SubSeq - __cudart_i2opi_f)
__cudart_i2opi_f:
        /*0000*/ 	.byte	0x41, 0x90, 0x43, 0x3c, 0x99, 0x95, 0x62, 0xdb, 0xc0, 0xdd, 0x34, 0xf5, 0xd1, 0x57, 0x27, 0xfc
        /*0010*/ 	.byte	0x29, 0x15, 0x44, 0x4e, 0x6e, 0x83, 0xf9, 0xa2
	.type		mrg32k3aM1SubSeq,@object
	.size		mrg32k3aM1SubSeq,(mrg32k3aM2SubSeq - mrg32k3aM1SubSeq)
mrg32k3aM1SubSeq:
        /*0018*/ 	.byte	0x0b, 0xcc, 0xee, 0x04, 0x73, 0x29, 0x8b, 0x6f, 0xf6, 0x53, 0x03, 0xf6, 0x23, 0xf6, 0xea, 0xda
        /* <DEDUP_REMOVED lines=125> */
	.type		mrg32k3aM2SubSeq,@object
	.size		mrg32k3aM2SubSeq,(mrg32k3aM1 - mrg32k3aM2SubSeq)
mrg32k3aM2SubSeq:
        /* <DEDUP_REMOVED lines=126> */
	.type		mrg32k3aM1,@object
	.size		mrg32k3aM1,(mrg32k3aM1Seq - mrg32k3aM1)
mrg32k3aM1:
        /* <DEDUP_REMOVED lines=144> */
	.type		mrg32k3aM1Seq,@object
	.size		mrg32k3aM1Seq,(mrg32k3aM2 - mrg32k3aM1Seq)
mrg32k3aM1Seq:
        /* <DEDUP_REMOVED lines=144> */
	.type		mrg32k3aM2,@object
	.size		mrg32k3aM2,(mrg32k3aM2Seq - mrg32k3aM2)
mrg32k3aM2:
        /* <DEDUP_REMOVED lines=144> */
	.type		mrg32k3aM2Seq,@object
	.size		mrg32k3aM2Seq,(precalc_xorwow_matrix - mrg32k3aM2Seq)
mrg32k3aM2Seq:
        /* <DEDUP_REMOVED lines=144> */
	.type		precalc_xorwow_matrix,@object
	.size		precalc_xorwow_matrix,(precalc_xorwow_offset_matrix - precalc_xorwow_matrix)
precalc_xorwow_matrix:
        /* <DEDUP_REMOVED lines=6400> */
	.type		precalc_xorwow_offset_matrix,@object
	.size		precalc_xorwow_offset_matrix,(.L_1 - precalc_xorwow_offset_matrix)
precalc_xorwow_offset_matrix:
        /* <DEDUP_REMOVED lines=6400> */
.L_1:


//--------------------- .nv.shared.reserved.0     --------------------------
	.section	.nv.shared.reserved.0,"aw",@nobits
	.weak		__nv_reservedSMEM_offset_0_alias
	.size		__nv_reservedSMEM_offset_0_alias, 0, 64
	.other		__nv_reservedSMEM_offset_0_alias,@"STO_CUDA_RESERVED_SHARED STV_DEFAULT"
__nv_reservedSMEM_offset_0_alias:
	.zero		0
	.zero		64


//--------------------- .nv.global                --------------------------
	.section	.nv.global,"aw",@nobits
.nv.global:
	.type		_ZN30_INTERNAL_244a2e68_4_k_cu_info6thrust24THRUST_300001_SM_1000_NS3seqE,@object
	.size		_ZN30_INTERNAL_244a2e68_4_k_cu_info6thrust24THRUST_300001_SM_1000_NS3seqE,(_ZN30_INTERNAL_244a2e68_4_k_cu_info4cuda3std3__48in_placeE - _ZN30_INTERNAL_244a2e68_4_k_cu_info6thrust24THRUST_300001_SM_1000_NS3seqE)
_ZN30_INTERNAL_244a2e68_4_k_cu_info6thrust24THRUST_300001_SM_1000_NS3seqE:
	.zero		1
	.type		_ZN30_INTERNAL_244a2e68_4_k_cu_info4cuda3std3__48in_placeE,@object
	.size		_ZN30_INTERNAL_244a2e68_4_k_cu_info4cuda3std3__48in_placeE,(_ZN30_INTERNAL_244a2e68_4_k_cu_info4cuda3std6ranges3__45__cpo4sizeE - _ZN30_INTERNAL_244a2e68_4_k_cu_info4cuda3std3__48in_placeE)
_ZN30_INTERNAL_244a2e68_4_k_cu_info4cuda3std3__48in_placeE:
	.zero		1
	.type		_ZN30_INTERNAL_244a2e68_4_k_cu_info4cuda3std6ranges3__45__cpo4sizeE,@object
	.size		_ZN30_INTERNAL_244a2e68_4_k_cu_info4cuda3std6ranges3__45__cpo4sizeE,(_ZN30_INTERNAL_244a2e68_4_k_cu_info6thrust24THRUST_300001_SM_1000_NS12placeholders2_3E - _ZN30_INTERNAL_244a2e68_4_k_cu_info4cuda3std6ranges3__45__cpo4sizeE)
_ZN30_INTERNAL_244a2e68_4_k_cu_info4cuda3std6ranges3__45__cpo4sizeE:
	.zero		1
	.type		_ZN30_INTERNAL_244a2e68_4_k_cu_info6thrust24THRUST_300001_SM_1000_NS12placeholders2_3E,@object
	.size		_ZN30_INTERNAL_244a2e68_4_k_cu_info6thrust24THRUST_300001_SM_1000_NS12placeholders2_3E,(_ZN30_INTERNAL_244a2e68_4_k_cu_info4cuda3std3__45__cpo6cbeginE - _ZN30_INTERNAL_244a2e68_4_k_cu_info6thrust24THRUST_300001_SM_1000_NS12placeholders2_3E)
_ZN30_INTERNAL_244a2e68_4_k_cu_info6thrust24THRUST_300001_SM_1000_NS12placeholders2_3E:
	.zero		1
	.type		_ZN30_INTERNAL_244a2e68_4_k_cu_info4cuda3std3__45__cpo6cbeginE,@object
	.size		_ZN30_INTERNAL_244a2e68_4_k_cu_info4cuda3std3__45__cpo6cbeginE,(_ZN30_INTERNAL_244a2e68_4_k_cu_info4cuda3std6ranges3__45__cpo6cbeginE - _ZN30_INTERNAL_244a2e68_4_k_cu_info4cuda3std3__45__cpo6cbeginE)
_ZN30_INTERNAL_244a2e68_4_k_cu_info4cuda3std3__45__cpo6cbeginE:
	.zero		1
	.type		_ZN30_INTERNAL_244a2e68_4_k_cu_info4cuda3std6ranges3__45__cpo6cbeginE,@object
	.size		_ZN30_INTERNAL_244a2e68_4_k_cu_info4cuda3std6ranges3__45__cpo6cbeginE,(_ZN30_INTERNAL_244a2e68_4_k_cu_info6thrust24THRUST_300001_SM_1000_NS12placeholders2_7E - _ZN30_INTERNAL_244a2e68_4_k_cu_info4cuda3std6ranges3__45__cpo6cbeginE)
_ZN30_INTERNAL_244a2e68_4_k_cu_info4cuda3std6ranges3__45__cpo6cbeginE:
	.zero		1
	.type		_ZN30_INTERNAL_244a2e68_4_k_cu_info6thrust24THRUST_300001_SM_1000_NS12placeholders2_7E,@object
	.size		_ZN30_INTERNAL_244a2e68_4_k_cu_info6thrust24THRUST_300001_SM_1000_NS12placeholders2_7E,(_ZN30_INTERNAL_244a2e68_4_k_cu_info4cuda3std3__45__cpo7crbeginE - _ZN30_INTERNAL_244a2e68_4_k_cu_info6thrust24THRUST_300001_SM_1000_NS12placeholders2_7E)
_ZN30_INTERNAL_244a2e68_4_k_cu_info6thrust24THRUST_300001_SM_1000_NS12placeholders2_7E:
	.zero		1
	.type		_ZN30_INTERNAL_244a2e68_4_k_cu_info4cuda3std3__45__cpo7crbeginE,@object
	.size		_ZN30_INTERNAL_244a2e68_4_k_cu_info4cuda3std3__45__cpo7crbeginE,(_ZN30_INTERNAL_244a2e68_4_k_cu_info4cuda3std6ranges3__45__cpo4nextE - _ZN30_INTERNAL_244a2e68_4_k_cu_info4cuda3std3__45__cpo7crbeginE)
_ZN30_INTERNAL_244a2e68_4_k_cu_info4cuda3std3__45__cpo7crbeginE:
	.zero		1
	.type		_ZN30_INTERNAL_244a2e68_4_k_cu_info4cuda3std6ranges3__45__cpo4nextE,@object
	.size		_ZN30_INTERNAL_244a2e68_4_k_cu_info4cuda3std6ranges3__45__cpo4nextE,(_ZN30_INTERNAL_244a2e68_4_k_cu_info4cuda3std6ranges3__45__cpo4swapE - _ZN30_INTERNAL_244a2e68_4_k_cu_info4cuda3std6ranges3__45__cpo4nextE)
_ZN30_INTERNAL_244a2e68_4_k_cu_info4cuda3std6ranges3__45__cpo4nextE:
	.zero		1
	.type		_ZN30_INTERNAL_244a2e68_4_k_cu_info4cuda3std6ranges3__45__cpo4swapE,@object
	.size		_ZN30_INTERNAL_244a2e68_4_k_cu_info4cuda3std6ranges3__45__cpo4swapE,(_ZN30_INTERNAL_244a2e68_4_k_cu_info6thrust24THRUST_300001_SM_1000_NS8cuda_cub10par_nosyncE - _ZN30_INTERNAL_244a2e68_4_k_cu_info4cuda3std6ranges3__45__cpo4swapE)
_ZN30_INTERNAL_244a2e68_4_k_cu_info4cuda3std6ranges3__45__cpo4swapE:
	.zero		1
	.type		_ZN30_INTERNAL_244a2e68_4_k_cu_info6thrust24THRUST_300001_SM_1000_NS8cuda_cub10par_nosyncE,@object
	.size		_ZN30_INTERNAL_244a2e68_4_k_cu_info6thrust24THRUST_300001_SM_1000_NS8cuda_cub10par_nosyncE,(_ZN30_INTERNAL_244a2e68_4_k_cu_info6thrust24THRUST_300001_SM_1000_NS12placeholders2_9E - _ZN30_INTERNAL_244a2e68_4_k_cu_info6thrust24THRUST_300001_SM_1000_NS8cuda_cub10par_nosyncE)
_ZN30_INTERNAL_244a2e68_4_k_cu_info6thrust24THRUST_300001_SM_1000_NS8cuda_cub10par_nosyncE:
	.zero		1
	.type		_ZN30_INTERNAL_244a2e68_4_k_cu_info6thrust24THRUST_300001_SM_1000_NS12placeholders2_9E,@object
	.size		_ZN30_INTERNAL_244a2e68_4_k_cu_info6thrust24THRUST_300001_SM_1000_NS12placeholders2_9E,(_ZN30_INTERNAL_244a2e68_4_k_cu_info4cuda3std3__432_GLOBAL__N__244a2e68_4_k_cu_info6ignoreE - _ZN30_INTERNAL_244a2e68_4_k_cu_info6thrust24THRUST_300001_SM_1000_NS12placeholders2_9E)
_ZN30_INTERNAL_244a2e68_4_k_cu_info6thrust24THRUST_300001_SM_1000_NS12placeholders2_9E:
	.zero		1
	.type		_ZN30_INTERNAL_244a2e68_4_k_cu_info4cuda3std3__432_GLOBAL__N__244a2e68_4_k_cu_info6ignoreE,@object
	.size		_ZN30_INTERNAL_244a2e68_4_k_cu_info4cuda3std3__432_GLOBAL__N__244a2e68_4_k_cu_info6ignoreE,(_ZN30_INTERNAL_244a2e68_4_k_cu_info4cuda3std6ranges3__45__cpo4dataE - _ZN30_INTERNAL_244a2e68_4_k_cu_info4cuda3std3__432_GLOBAL__N__244a2e68_4_k_cu_info6ignoreE)
_ZN30_INTERNAL_244a2e68_4_k_cu_info4cuda3std3__432_GLOBAL__N__244a2e68_4_k_cu_info6ignoreE:
	.zero		1
	.type		_ZN30_INTERNAL_244a2e68_4_k_cu_info4cuda3std6ranges3__45__cpo4dataE,@object
	.size		_ZN30_INTERNAL_244a2e68_4_k_cu_info4cuda3std6ranges3__45__cpo4dataE,(_ZN30_INTERNAL_244a2e68_4_k_cu_info6thrust24THRUST_300001_SM_1000_NS12placeholders2_1E - _ZN30_INTERNAL_244a2e68_4_k_cu_info4cuda3std6ranges3__45__cpo4dataE)
_ZN30_INTERNAL_244a2e68_4_k_cu_info4cuda3std6ranges3__45__cpo4dataE:
	.zero		1
	.type		_ZN30_INTERNAL_244a2e68_4_k_cu_info6thrust24THRUST_300001_SM_1000_NS12placeholders2_1E,@object
	.size		_ZN30_INTERNAL_244a2e68_4_k_cu_info6thrust24THRUST_300001_SM_1000_NS12placeholders2_1E,(_ZN30_INTERNAL_244a2e68_4_k_cu_info4cuda3std3__45__cpo5beginE - _ZN30_INTERNAL_244a2e68_4_k_cu_info6thrust24THRUST_300001_SM_1000_NS12placeholders2_1E)
_ZN30_INTERNAL_244a2e68_4_k_cu_info6thrust24THRUST_300001_SM_1000_NS12placeholders2_1E:
	.zero		1
	.type		_ZN30_INTERNAL_244a2e68_4_k_cu_info4cuda3std3__45__cpo5beginE,@object
	.size		_ZN30_INTERNAL_244a2e68_4_k_cu_info4cuda3std3__45__cpo5beginE,(_ZN30_INTERNAL_244a2e68_4_k_cu_info4cuda3std6ranges3__45__cpo5beginE - _ZN30_INTERNAL_244a2e68_4_k_cu_info4cuda3std3__45__cpo5beginE)
_ZN30_INTERNAL_244a2e68_4_k_cu_info4cuda3std3__45__cpo5beginE:
	.zero		1
	.type		_ZN30_INTERNAL_244a2e68_4_k_cu_info4cuda3std6ranges3__45__cpo5beginE,@object
	.size		_ZN30_INTERNAL_244a2e68_4_k_cu_info4cuda3std6ranges3__45__cpo5beginE,(_ZN30_INTERNAL_244a2e68_4_k_cu_info6thrust24THRUST_300001_SM_1000_NS12placeholders2_5E - _ZN30_INTERNAL_244a2e68_4_k_cu_info4cuda3std6ranges3__45__cpo5beginE)
_ZN30_INTERNAL_244a2e68_4_k_cu_info4cuda3std6ranges3__45__cpo5beginE:
	.zero		1
	.type		_ZN30_INTERNAL_244a2e68_4_k_cu_info6thrust24THRUST_300001_SM_1000_NS12placeholders2_5E,@object
	.size		_ZN30_INTERNAL_244a2e68_4_k_cu_info6thrust24THRUST_300001_SM_1000_NS12placeholders2_5E,(_ZN30_INTERNAL_244a2e68_4_k_cu_info4cuda3std3__45__cpo6rbeginE - _ZN30_INTERNAL_244a2e68_4_k_cu_info6thrust24THRUST_300001_SM_1000_NS12placeholders2_5E)
_ZN30_INTERNAL_244a2e68_4_k_cu_info6thrust24THRUST_300001_SM_1000_NS12placeholders2_5E:
	.zero		1
	.type		_ZN30_INTERNAL_244a2e68_4_k_cu_info4cuda3std3__45__cpo6rbeginE,@object
	.size		_ZN30_INTERNAL_244a2e68_4_k_cu_info4cuda3std3__45__cpo6rbeginE,(_ZN30_INTERNAL_244a2e68_4_k_cu_info4cuda3std6ranges3__45__cpo7advanceE - _ZN30_INTERNAL_244a2e68_4_k_cu_info4cuda3std3__45__cpo6rbeginE)
_ZN30_INTERNAL_244a2e68_4_k_cu_info4cuda3std3__45__cpo6rbeginE:
	.zero		1
	.type		_ZN30_INTERNAL_244a2e68_4_k_cu_info4cuda3std6ranges3__45__cpo7advanceE,@object
	.size		_ZN30_INTERNAL_244a2e68_4_k_cu_info4cuda3std6ranges3__45__cpo7advanceE,(_ZN30_INTERNAL_244a2e68_4_k_cu_info4cuda3std3__47nulloptE - _ZN30_INTERNAL_244a2e68_4_k_cu_info4cuda3std6ranges3__45__cpo7advanceE)
_ZN30_INTERNAL_244a2e68_4_k_cu_info4cuda3std6ranges3__45__cpo7advanceE:
	.zero		1
	.type		_ZN30_INTERNAL_244a2e68_4_k_cu_info4cuda3std3__47nulloptE,@object
	.size		_ZN30_INTERNAL_244a2e68_4_k_cu_info4cuda3std3__47nulloptE,(_ZN30_INTERNAL_244a2e68_4_k_cu_info4cuda3std6ranges3__45__cpo8distanceE - _ZN30_INTERNAL_244a2e68_4_k_cu_info4cuda3std3__47nulloptE)
_ZN30_INTERNAL_244a2e68_4_k_cu_info4cuda3std3__47nulloptE:
	.zero		1
	.type		_ZN30_INTERNAL_244a2e68_4_k_cu_info4cuda3std6ranges3__45__cpo8distanceE,@object
	.size		_ZN30_INTERNAL_244a2e68_4_k_cu_info4cuda3std6ranges3__45__cpo8distanceE,(_ZN30_INTERNAL_244a2e68_4_k_cu_info6thrust24THRUST_300001_SM_1000_NS12placeholders3_10E - _ZN30_INTERNAL_244a2e68_4_k_cu_info4cuda3std6ranges3__45__cpo8distanceE)
_ZN30_INTERNAL_244a2e68_4_k_cu_info4cuda3std6ranges3__45__cpo8distanceE:
	.zero		1
	.type		_ZN30_INTERNAL_244a2e68_4_k_cu_info6thrust24THRUST_300001_SM_1000_NS12placeholders3_10E,@object
	.size		_ZN30_INTERNAL_244a2e68_4_k_cu_info6thrust24THRUST_300001_SM_1000_NS12placeholders3_10E,(_ZN30_INTERNAL_244a2e68_4_k_cu_info4cuda3std3__419piecewise_constructE - _ZN30_INTERNAL_244a2e68_4_k_cu_info6thrust24THRUST_300001_SM_1000_NS12placeholders3_10E)
_ZN30_INTERNAL_244a2e68_4_k_cu_info6thrust24THRUST_300001_SM_1000_NS12placeholders3_10E:
	.zero		1
	.type		_ZN30_INTERNAL_244a2e68_4_k_cu_info4cuda3std3__419piecewise_constructE,@object
	.size		_ZN30_INTERNAL_244a2e68_4_k_cu_info4cuda3std3__419piecewise_constructE,(_ZN30_INTERNAL_244a2e68_4_k_cu_info4cuda3std6ranges3__45__cpo5cdataE - _ZN30_INTERNAL_244a2e68_4_k_cu_info4cuda3std3__419piecewise_constructE)
_ZN30_INTERNAL_244a2e68_4_k_cu_info4cuda3std3__419piecewise_constructE:
	.zero		1
	.type		_ZN30_INTERNAL_244a2e68_4_k_cu_info4cuda3std6ranges3__45__cpo5cdataE,@object
	.size		_ZN30_INTERNAL_244a2e68_4_k_cu_info4cuda3std6ranges3__45__cpo5cdataE,(_ZN30_INTERNAL_244a2e68_4_k_cu_info6thrust24THRUST_300001_SM_1000_NS12placeholders2_2E - _ZN30_INTERNAL_244a2e68_4_k_cu_info4cuda3std6ranges3__45__cpo5cdataE)
_ZN30_INTERNAL_244a2e68_4_k_cu_info4cuda3std6ranges3__45__cpo5cdataE:
	.zero		1
	.type		_ZN30_INTERNAL_244a2e68_4_k_cu_info6thrust24THRUST_300001_SM_1000_NS12placeholders2_2E,@object
	.size		_ZN30_INTERNAL_244a2e68_4_k_cu_info6thrust24THRUST_300001_SM_1000_NS12placeholders2_2E,(_ZN30_INTERNAL_244a2e68_4_k_cu_info4cuda3std3__45__cpo3endE - _ZN30_INTERNAL_244a2e68_4_k_cu_info6thrust24THRUST_300001_SM_1000_NS12placeholders2_2E)
_ZN30_INTERNAL_244a2e68_4_k_cu_info6thrust24THRUST_300001_SM_1000_NS12placeholders2_2E:
	.zero		1
	.type		_ZN30_INTERNAL_244a2e68_4_k_cu_info4cuda3std3__45__cpo3endE,@object
	.size		_ZN30_INTERNAL_244a2e68_4_k_cu_info4cuda3std3__45__cpo3endE,(_ZN30_INTERNAL_244a2e68_4_k_cu_info4cuda3std6ranges3__45__cpo3endE - _ZN30_INTERNAL_244a2e68_4_k_cu_info4cuda3std3__45__cpo3endE)
_ZN30_INTERNAL_244a2e68_4_k_cu_info4cuda3std3__45__cpo3endE:
	.zero		1
	.type		_ZN30_INTERNAL_244a2e68_4_k_cu_info4cuda3std6ranges3__45__cpo3endE,@object
	.size		_ZN30_INTERNAL_244a2e68_4_k_cu_info4cuda3std6ranges3__45__cpo3endE,(_ZN30_INTERNAL_244a2e68_4_k_cu_info6thrust24THRUST_300001_SM_1000_NS12placeholders2_6E - _ZN30_INTERNAL_244a2e68_4_k_cu_info4cuda3std6ranges3__45__cpo3endE)
_ZN30_INTERNAL_244a2e68_4_k_cu_info4cuda3std6ranges3__45__cpo3endE:
	.zero		1
	.type		_ZN30_INTERNAL_244a2e68_4_k_cu_info6thrust24THRUST_300001_SM_1000_NS12placeholders2_6E,@object
	.size		_ZN30_INTERNAL_244a2e68_4_k_cu_info6thrust24THRUST_300001_SM_1000_NS12placeholders2_6E,(_ZN30_INTERNAL_244a2e68_4_k_cu_info4cuda3std3__45__cpo4rendE - _ZN30_INTERNAL_244a2e68_4_k_cu_info6thrust24THRUST_300001_SM_1000_NS12placeholders2_6E)
_ZN30_INTERNAL_244a2e68_4_k_cu_info6thrust24THRUST_300001_SM_1000_NS12placeholders2_6E:
	.zero		1
	.type		_ZN30_INTERNAL_244a2e68_4_k_cu_info4cuda3std3__45__cpo4rendE,@object
	.size		_ZN30_INTERNAL_244a2e68_4_k_cu_info4cuda3std3__45__cpo4rendE,(_ZN30_INTERNAL_244a2e68_4_k_cu_info4cuda3std6ranges3__45__cpo9iter_swapE - _ZN30_INTERNAL_244a2e68_4_k_cu_info4cuda3std3__45__cpo4rendE)
_ZN30_INTERNAL_244a2e68_4_k_cu_info4cuda3std3__45__cpo4rendE:
	.zero		1
	.type		_ZN30_INTERNAL_244a2e68_4_k_cu_info4cuda3std6ranges3__45__cpo9iter_swapE,@object
	.size		_ZN30_INTERNAL_244a2e68_4_k_cu_info4cuda3std6ranges3__45__cpo9iter_swapE,(_ZN30_INTERNAL_244a2e68_4_k_cu_info4cuda3std3__48unexpectE - _ZN30_INTERNAL_244a2e68_4_k_cu_info4cuda3std6ranges3__45__cpo9iter_swapE)
_ZN30_INTERNAL_244a2e68_4_k_cu_info4cuda3std6ranges3__45__cpo9iter_swapE:
	.zero		1
	.type		_ZN30_INTERNAL_244a2e68_4_k_cu_info4cuda3std3__48unexpectE,@object
	.size		_ZN30_INTERNAL_244a2e68_4_k_cu_info4cuda3std3__48unexpectE,(_ZN30_INTERNAL_244a2e68_4_k_cu_info6thrust24THRUST_300001_SM_1000_NS8cuda_cub3parE - _ZN30_INTERNAL_244a2e68_4_k_cu_info4cuda3std3__48unexpectE)
_ZN30_INTERNAL_244a2e68_4_k_cu_info4cuda3std3__48unexpectE:
	.zero		1
	.type		_ZN30_INTERNAL_244a2e68_4_k_cu_info6thrust24THRUST_300001_SM_1000_NS8cuda_cub3parE,@object
	.size		_ZN30_INTERNAL_244a2e68_4_k_cu_info6thrust24THRUST_300001_SM_1000_NS8cuda_cub3parE,(_ZN30_INTERNAL_244a2e68_4_k_cu_info6thrust24THRUST_300001_SM_1000_NS12placeholders2_4E - _ZN30_INTERNAL_244a2e68_4_k_cu_info6thrust24THRUST_300001_SM_1000_NS8cuda_cub3parE)
_ZN30_INTERNAL_244a2e68_4_k_cu_info6thrust24THRUST_300001_SM_1000_NS8cuda_cub3parE:
	.zero		1
	.type		_ZN30_INTERNAL_244a2e68_4_k_cu_info6thrust24THRUST_300001_SM_1000_NS12placeholders2_4E,@object
	.size		_ZN30_INTERNAL_244a2e68_4_k_cu_info6thrust24THRUST_300001_SM_1000_NS12placeholders2_4E,(_ZN30_INTERNAL_244a2e68_4_k_cu_info4cuda3std3__45__cpo4cendE - _ZN30_INTERNAL_244a2e68_4_k_cu_info6thrust24THRUST_300001_SM_1000_NS12placeholders2_4E)
_ZN30_INTERNAL_244a2e68_4_k_cu_info6thrust24THRUST_300001_SM_1000_NS12placeholders2_4E:
	.zero		1
	.type		_ZN30_INTERNAL_244a2e68_4_k_cu_info4cuda3std3__45__cpo4cendE,@object
	.size		_ZN30_INTERNAL_244a2e68_4_k_cu_info4cuda3std3__45__cpo4cendE,(_ZN30_INTERNAL_244a2e68_4_k_cu_info4cuda3std6ranges3__45__cpo4cendE - _ZN30_INTERNAL_244a2e68_4_k_cu_info4cuda3std3__45__cpo4cendE)
_ZN30_INTERNAL_244a2e68_4_k_cu_info4cuda3std3__45__cpo4cendE:
	.zero		1
	.type		_ZN30_INTERNAL_244a2e68_4_k_cu_info4cuda3std6ranges3__45__cpo4cendE,@object
	.size		_ZN30_INTERNAL_244a2e68_4_k_cu_info4cuda3std6ranges3__45__cpo4cendE,(_ZN30_INTERNAL_244a2e68_4_k_cu_info4cuda3std3__420unreachable_sentinelE - _ZN30_INTERNAL_244a2e68_4_k_cu_info4cuda3std6ranges3__45__cpo4cendE)
_ZN30_INTERNAL_244a2e68_4_k_cu_info4cuda3std6ranges3__45__cpo4cendE:
	.zero		1
	.type		_ZN30_INTERNAL_244a2e68_4_k_cu_info4cuda3std3__420unreachable_sentinelE,@object
	.size		_ZN30_INTERNAL_244a2e68_4_k_cu_info4cuda3std3__420unreachable_sentinelE,(_ZN30_INTERNAL_244a2e68_4_k_cu_info4cuda3std6ranges3__45__cpo5ssizeE - _ZN30_INTERNAL_244a2e68_4_k_cu_info4cuda3std3__420unreachable_sentinelE)
_ZN30_INTERNAL_244a2e68_4_k_cu_info4cuda3std3__420unreachable_sentinelE:
	.zero		1
	.type		_ZN30_INTERNAL_244a2e68_4_k_cu_info4cuda3std6ranges3__45__cpo5ssizeE,@object
	.size		_ZN30_INTERNAL_244a2e68_4_k_cu_info4cuda3std6ranges3__45__cpo5ssizeE,(_ZN30_INTERNAL_244a2e68_4_k_cu_info6thrust24THRUST_300001_SM_1000_NS12placeholders2_8E - _ZN30_INTERNAL_244a2e68_4_k_cu_info4cuda3std6ranges3__45__cpo5ssizeE)
_ZN30_INTERNAL_244a2e68_4_k_cu_info4cuda3std6ranges3__45__cpo5ssizeE:
	.zero		1
	.type		_ZN30_INTERNAL_244a2e68_4_k_cu_info6thrust24THRUST_300001_SM_1000_NS12placeholders2_8E,@object
	.size		_ZN30_INTERNAL_244a2e68_4_k_cu_info6thrust24THRUST_300001_SM_1000_NS12placeholders2_8E,(_ZN30_INTERNAL_244a2e68_4_k_cu_info4cuda3std3__45__cpo5crendE - _ZN30_INTERNAL_244a2e68_4_k_cu_info6thrust24THRUST_300001_SM_1000_NS12placeholders2_8E)
_ZN30_INTERNAL_244a2e68_4_k_cu_info6thrust24THRUST_300001_SM_1000_NS12placeholders2_8E:
	.zero		1
	.type		_ZN30_INTERNAL_244a2e68_4_k_cu_info4cuda3std3__45__cpo5crendE,@object
	.size		_ZN30_INTERNAL_244a2e68_4_k_cu_info4cuda3std3__45__cpo5crendE,(_ZN30_INTERNAL_244a2e68_4_k_cu_info4cuda3std6ranges3__45__cpo4prevE - _ZN30_INTERNAL_244a2e68_4_k_cu_info4cuda3std3__45__cpo5crendE)
_ZN30_INTERNAL_244a2e68_4_k_cu_info4cuda3std3__45__cpo5crendE:
	.zero		1
	.type		_ZN30_INTERNAL_244a2e68_4_k_cu_info4cuda3std6ranges3__45__cpo4prevE,@object
	.size		_ZN30_INTERNAL_244a2e68_4_k_cu_info4cuda3std6ranges3__45__cpo4prevE,(_ZN30_INTERNAL_244a2e68_4_k_cu_info4cuda3std6ranges3__45__cpo9iter_moveE - _ZN30_INTERNAL_244a2e68_4_k_cu_info4cuda3std6ranges3__45__cpo4prevE)
_ZN30_INTERNAL_244a2e68_4_k_cu_info4cuda3std6ranges3__45__cpo4prevE:
	.zero		1
	.type		_ZN30_INTERNAL_244a2e68_4_k_cu_info4cuda3std6ranges3__45__cpo9iter_moveE,@object
	.size		_ZN30_INTERNAL_244a2e68_4_k_cu_info4cuda3std6ranges3__45__cpo9iter_moveE,(_ZN30_INTERNAL_244a2e68_4_k_cu_info6thrust24THRUST_300001_SM_1000_NS6system6detail10sequential3seqE - _ZN30_INTERNAL_244a2e68_4_k_cu_info4cuda3std6ranges3__45__cpo9iter_moveE)
_ZN30_INTERNAL_244a2e68_4_k_cu_info4cuda3std6ranges3__45__cpo9iter_moveE:
	.zero		1
	.type		_ZN30_INTERNAL_244a2e68_4_k_cu_info6thrust24THRUST_300001_SM_1000_NS6system6detail10sequential3seqE,@object
	.size		_ZN30_INTERNAL_244a2e68_4_k_cu_info6thrust24THRUST_300001_SM_1000_NS6system6detail10sequential3seqE,(.L_40 - _ZN30_INTERNAL_244a2e68_4_k_cu_info6thrust24THRUST_300001_SM_1000_NS6system6detail10sequential3seqE)
_ZN30_INTERNAL_244a2e68_4_k_cu_info6thrust24THRUST_300001_SM_1000_NS6system6detail10sequential3seqE:
	.zero		1
.L_40:


//--------------------- .nv.constant0._ZN3cub18CUB_300001_SM_10006detail11EmptyKernelIvEEvv --------------------------
	.section	.nv.constant0._ZN3cub18CUB_300001_SM_10006detail11EmptyKernelIvEEvv,"a",@progbits
	.sectionflags	@""
	.align	4
.nv.constant0._ZN3cub18CUB_300001_SM_10006detail11EmptyKernelIvEEvv:
	.zero		896


//--------------------- .nv.constant0._Z11neutron_gpuiPiS_S_Pfffff --------------------------
	.section	.nv.constant0._Z11neutron_gpuiPiS_S_Pfffff,"a",@progbits
	.sectionflags	@""
	.align	4
.nv.constant0._Z11neutron_gpuiPiS_S_Pfffff:
	.zero		952


//--------------------- SYMBOLS --------------------------

	.type		.nv.reservedSmem.offset0,@object
	.size		.nv.reservedSmem.offset0,0x4
